//
// Generated by NVIDIA NVVM Compiler
//
// Compiler Build ID: CL-36424714
// Cuda compilation tools, release 13.0, V13.0.88
// Based on NVVM 20.0.0
//

.version 9.0
.target sm_100
.address_size 64

	// .globl	_Z14gpuPiCalculatePfP17curandStateXORWOW
.global .align 4 .b8 precalc_xorwow_matrix[102400];
.global .align 4 .b8 precalc_xorwow_offset_matrix[102400];
.global .align 4 .b8 mrg32k3aM1[2304];
.global .align 4 .b8 mrg32k3aM2[2304];
.global .align 4 .b8 mrg32k3aM1SubSeq[2016];
.global .align 4 .b8 mrg32k3aM2SubSeq[2016];
.global .align 4 .b8 mrg32k3aM1Seq[2304];
.global .align 4 .b8 mrg32k3aM2Seq[2304];
.const .align 8 .b8 __cr_lgamma_table[72];

.visible .entry _Z14gpuPiCalculatePfP17curandStateXORWOW(
	.param .u64 .ptr .align 1 _Z14gpuPiCalculatePfP17curandStateXORWOW_param_0,
	.param .u64 .ptr .align 1 _Z14gpuPiCalculatePfP17curandStateXORWOW_param_1
)
{
	.reg .pred 	%p<29>;
	.reg .b32 	%r<540>;
	.reg .b32 	%f<28>;
	.reg .b64 	%rd<22>;

	ld.param.u64 	%rd8, [_Z14gpuPiCalculatePfP17curandStateXORWOW_param_0];
	ld.param.u64 	%rd9, [_Z14gpuPiCalculatePfP17curandStateXORWOW_param_1];
	cvta.to.global.u64 	%rd10, %rd9;
	mov.u32 	%r220, %tid.x;
	mov.u32 	%r221, %ntid.x;
	mov.u32 	%r222, %ctaid.x;
	mad.lo.s32 	%r223, %r221, %r222, %r220;
	cvt.u64.u32 	%rd1, %r223;
	mul.wide.u32 	%rd11, %r223, 48;
	add.s64 	%rd2, %rd10, %rd11;
	xor.b32  	%r224, %r223, -1429050551;
	mul.lo.s32 	%r1, %r224, 1099087573;
	add.s32 	%r225, %r1, -638133224;
	add.s32 	%r446, %r1, 123456789;
	st.global.v2.u32 	[%rd2], {%r225, %r446};
	xor.b32  	%r445, %r1, 362436069;
	mov.b32 	%r444, -123459836;
	st.global.v2.u32 	[%rd2+8], {%r445, %r444};
	add.s32 	%r442, %r1, 5783321;
	mov.b32 	%r443, -589760388;
	st.global.v2.u32 	[%rd2+16], {%r443, %r442};
	setp.eq.s32 	%p1, %r223, 0;
	@%p1 bra 	$L__BB0_42;
	mov.b32 	%r428, 0;
	mov.b32 	%r444, -123459836;
	mov.b32 	%r443, -589760388;
	mov.u64 	%rd21, %rd1;
$L__BB0_2:
	and.b64  	%rd4, %rd21, 3;
	setp.eq.s64 	%p2, %rd4, 0;
	@%p2 bra 	$L__BB0_41;
	mul.wide.u32 	%rd12, %r428, 3200;
	mov.u64 	%rd13, precalc_xorwow_matrix;
	add.s64 	%rd5, %rd13, %rd12;
	cvt.u32.u64 	%r11, %rd4;
	mov.b32 	%r429, 0;
$L__BB0_4:
	mov.b32 	%r442, 0;
	mov.u32 	%r443, %r442;
	mov.u32 	%r444, %r442;
	mov.u32 	%r445, %r442;
	mov.u32 	%r446, %r442;
	mov.u32 	%r435, %r442;
$L__BB0_5:
	mul.wide.u32 	%rd14, %r435, 4;
	add.s64 	%rd15, %rd2, %rd14;
	ld.global.u32 	%r19, [%rd15+4];
	shl.b32 	%r20, %r435, 5;
	mov.b32 	%r441, 0;
$L__BB0_6:
	.pragma "nounroll";
	shr.u32 	%r232, %r19, %r441;
	and.b32  	%r233, %r232, 1;
	setp.eq.b32 	%p3, %r233, 1;
	not.pred 	%p4, %p3;
	add.s32 	%r234, %r20, %r441;
	mul.lo.s32 	%r235, %r234, 5;
	mul.wide.u32 	%rd16, %r235, 4;
	add.s64 	%rd6, %rd5, %rd16;
	@%p4 bra 	$L__BB0_8;
	ld.global.u32 	%r236, [%rd6];
	xor.b32  	%r446, %r446, %r236;
	ld.global.u32 	%r237, [%rd6+4];
	xor.b32  	%r445, %r445, %r237;
	ld.global.u32 	%r238, [%rd6+8];
	xor.b32  	%r444, %r444, %r238;
	ld.global.u32 	%r239, [%rd6+12];
	xor.b32  	%r443, %r443, %r239;
	ld.global.u32 	%r240, [%rd6+16];
	xor.b32  	%r442, %r442, %r240;
$L__BB0_8:
	and.b32  	%r242, %r232, 2;
	setp.eq.s32 	%p5, %r242, 0;
	@%p5 bra 	$L__BB0_10;
	ld.global.u32 	%r243, [%rd6+20];
	xor.b32  	%r446, %r446, %r243;
	ld.global.u32 	%r244, [%rd6+24];
	xor.b32  	%r445, %r445, %r244;
	ld.global.u32 	%r245, [%rd6+28];
	xor.b32  	%r444, %r444, %r245;
	ld.global.u32 	%r246, [%rd6+32];
	xor.b32  	%r443, %r443, %r246;
	ld.global.u32 	%r247, [%rd6+36];
	xor.b32  	%r442, %r442, %r247;
$L__BB0_10:
	and.b32  	%r249, %r232, 4;
	setp.eq.s32 	%p6, %r249, 0;
	@%p6 bra 	$L__BB0_12;
	ld.global.u32 	%r250, [%rd6+40];
	xor.b32  	%r446, %r446, %r250;
	ld.global.u32 	%r251, [%rd6+44];
	xor.b32  	%r445, %r445, %r251;
	ld.global.u32 	%r252, [%rd6+48];
	xor.b32  	%r444, %r444, %r252;
	ld.global.u32 	%r253, [%rd6+52];
	xor.b32  	%r443, %r443, %r253;
	ld.global.u32 	%r254, [%rd6+56];
	xor.b32  	%r442, %r442, %r254;
$L__BB0_12:
	and.b32  	%r256, %r232, 8;
	setp.eq.s32 	%p7, %r256, 0;
	@%p7 bra 	$L__BB0_14;
	ld.global.u32 	%r257, [%rd6+60];
	xor.b32  	%r446, %r446, %r257;
	ld.global.u32 	%r258, [%rd6+64];
	xor.b32  	%r445, %r445, %r258;
	ld.global.u32 	%r259, [%rd6+68];
	xor.b32  	%r444, %r444, %r259;
	ld.global.u32 	%r260, [%rd6+72];
	xor.b32  	%r443, %r443, %r260;
	ld.global.u32 	%r261, [%rd6+76];
	xor.b32  	%r442, %r442, %r261;
$L__BB0_14:
	and.b32  	%r263, %r232, 16;
	setp.eq.s32 	%p8, %r263, 0;
	@%p8 bra 	$L__BB0_16;
	ld.global.u32 	%r264, [%rd6+80];
	xor.b32  	%r446, %r446, %r264;
	ld.global.u32 	%r265, [%rd6+84];
	xor.b32  	%r445, %r445, %r265;
	ld.global.u32 	%r266, [%rd6+88];
	xor.b32  	%r444, %r444, %r266;
	ld.global.u32 	%r267, [%rd6+92];
	xor.b32  	%r443, %r443, %r267;
	ld.global.u32 	%r268, [%rd6+96];
	xor.b32  	%r442, %r442, %r268;
$L__BB0_16:
	and.b32  	%r270, %r232, 32;
	setp.eq.s32 	%p9, %r270, 0;
	@%p9 bra 	$L__BB0_18;
	ld.global.u32 	%r271, [%rd6+100];
	xor.b32  	%r446, %r446, %r271;
	ld.global.u32 	%r272, [%rd6+104];
	xor.b32  	%r445, %r445, %r272;
	ld.global.u32 	%r273, [%rd6+108];
	xor.b32  	%r444, %r444, %r273;
	ld.global.u32 	%r274, [%rd6+112];
	xor.b32  	%r443, %r443, %r274;
	ld.global.u32 	%r275, [%rd6+116];
	xor.b32  	%r442, %r442, %r275;
$L__BB0_18:
	and.b32  	%r277, %r232, 64;
	setp.eq.s32 	%p10, %r277, 0;
	@%p10 bra 	$L__BB0_20;
	ld.global.u32 	%r278, [%rd6+120];
	xor.b32  	%r446, %r446, %r278;
	ld.global.u32 	%r279, [%rd6+124];
	xor.b32  	%r445, %r445, %r279;
	ld.global.u32 	%r280, [%rd6+128];
	xor.b32  	%r444, %r444, %r280;
	ld.global.u32 	%r281, [%rd6+132];
	xor.b32  	%r443, %r443, %r281;
	ld.global.u32 	%r282, [%rd6+136];
	xor.b32  	%r442, %r442, %r282;
$L__BB0_20:
	and.b32  	%r284, %r232, 128;
	setp.eq.s32 	%p11, %r284, 0;
	@%p11 bra 	$L__BB0_22;
	ld.global.u32 	%r285, [%rd6+140];
	xor.b32  	%r446, %r446, %r285;
	ld.global.u32 	%r286, [%rd6+144];
	xor.b32  	%r445, %r445, %r286;
	ld.global.u32 	%r287, [%rd6+148];
	xor.b32  	%r444, %r444, %r287;
	ld.global.u32 	%r288, [%rd6+152];
	xor.b32  	%r443, %r443, %r288;
	ld.global.u32 	%r289, [%rd6+156];
	xor.b32  	%r442, %r442, %r289;
$L__BB0_22:
	and.b32  	%r291, %r232, 256;
	setp.eq.s32 	%p12, %r291, 0;
	@%p12 bra 	$L__BB0_24;
	ld.global.u32 	%r292, [%rd6+160];
	xor.b32  	%r446, %r446, %r292;
	ld.global.u32 	%r293, [%rd6+164];
	xor.b32  	%r445, %r445, %r293;
	ld.global.u32 	%r294, [%rd6+168];
	xor.b32  	%r444, %r444, %r294;
	ld.global.u32 	%r295, [%rd6+172];
	xor.b32  	%r443, %r443, %r295;
	ld.global.u32 	%r296, [%rd6+176];
	xor.b32  	%r442, %r442, %r296;
$L__BB0_24:
	and.b32  	%r298, %r232, 512;
	setp.eq.s32 	%p13, %r298, 0;
	@%p13 bra 	$L__BB0_26;
	ld.global.u32 	%r299, [%rd6+180];
	xor.b32  	%r446, %r446, %r299;
	ld.global.u32 	%r300, [%rd6+184];
	xor.b32  	%r445, %r445, %r300;
	ld.global.u32 	%r301, [%rd6+188];
	xor.b32  	%r444, %r444, %r301;
	ld.global.u32 	%r302, [%rd6+192];
	xor.b32  	%r443, %r443, %r302;
	ld.global.u32 	%r303, [%rd6+196];
	xor.b32  	%r442, %r442, %r303;
$L__BB0_26:
	and.b32  	%r305, %r232, 1024;
	setp.eq.s32 	%p14, %r305, 0;
	@%p14 bra 	$L__BB0_28;
	ld.global.u32 	%r306, [%rd6+200];
	xor.b32  	%r446, %r446, %r306;
	ld.global.u32 	%r307, [%rd6+204];
	xor.b32  	%r445, %r445, %r307;
	ld.global.u32 	%r308, [%rd6+208];
	xor.b32  	%r444, %r444, %r308;
	ld.global.u32 	%r309, [%rd6+212];
	xor.b32  	%r443, %r443, %r309;
	ld.global.u32 	%r310, [%rd6+216];
	xor.b32  	%r442, %r442, %r310;
$L__BB0_28:
	and.b32  	%r312, %r232, 2048;
	setp.eq.s32 	%p15, %r312, 0;
	@%p15 bra 	$L__BB0_30;
	ld.global.u32 	%r313, [%rd6+220];
	xor.b32  	%r446, %r446, %r313;
	ld.global.u32 	%r314, [%rd6+224];
	xor.b32  	%r445, %r445, %r314;
	ld.global.u32 	%r315, [%rd6+228];
	xor.b32  	%r444, %r444, %r315;
	ld.global.u32 	%r316, [%rd6+232];
	xor.b32  	%r443, %r443, %r316;
	ld.global.u32 	%r317, [%rd6+236];
	xor.b32  	%r442, %r442, %r317;
$L__BB0_30:
	and.b32  	%r319, %r232, 4096;
	setp.eq.s32 	%p16, %r319, 0;
	@%p16 bra 	$L__BB0_32;
	ld.global.u32 	%r320, [%rd6+240];
	xor.b32  	%r446, %r446, %r320;
	ld.global.u32 	%r321, [%rd6+244];
	xor.b32  	%r445, %r445, %r321;
	ld.global.u32 	%r322, [%rd6+248];
	xor.b32  	%r444, %r444, %r322;
	ld.global.u32 	%r323, [%rd6+252];
	xor.b32  	%r443, %r443, %r323;
	ld.global.u32 	%r324, [%rd6+256];
	xor.b32  	%r442, %r442, %r324;
$L__BB0_32:
	and.b32  	%r326, %r232, 8192;
	setp.eq.s32 	%p17, %r326, 0;
	@%p17 bra 	$L__BB0_34;
	ld.global.u32 	%r327, [%rd6+260];
	xor.b32  	%r446, %r446, %r327;
	ld.global.u32 	%r328, [%rd6+264];
	xor.b32  	%r445, %r445, %r328;
	ld.global.u32 	%r329, [%rd6+268];
	xor.b32  	%r444, %r444, %r329;
	ld.global.u32 	%r330, [%rd6+272];
	xor.b32  	%r443, %r443, %r330;
	ld.global.u32 	%r331, [%rd6+276];
	xor.b32  	%r442, %r442, %r331;
$L__BB0_34:
	and.b32  	%r333, %r232, 16384;
	setp.eq.s32 	%p18, %r333, 0;
	@%p18 bra 	$L__BB0_36;
	ld.global.u32 	%r334, [%rd6+280];
	xor.b32  	%r446, %r446, %r334;
	ld.global.u32 	%r335, [%rd6+284];
	xor.b32  	%r445, %r445, %r335;
	ld.global.u32 	%r336, [%rd6+288];
	xor.b32  	%r444, %r444, %r336;
	ld.global.u32 	%r337, [%rd6+292];
	xor.b32  	%r443, %r443, %r337;
	ld.global.u32 	%r338, [%rd6+296];
	xor.b32  	%r442, %r442, %r338;
$L__BB0_36:
	and.b32  	%r340, %r232, 32768;
	setp.eq.s32 	%p19, %r340, 0;
	@%p19 bra 	$L__BB0_38;
	ld.global.u32 	%r341, [%rd6+300];
	xor.b32  	%r446, %r446, %r341;
	ld.global.u32 	%r342, [%rd6+304];
	xor.b32  	%r445, %r445, %r342;
	ld.global.u32 	%r343, [%rd6+308];
	xor.b32  	%r444, %r444, %r343;
	ld.global.u32 	%r344, [%rd6+312];
	xor.b32  	%r443, %r443, %r344;
	ld.global.u32 	%r345, [%rd6+316];
	xor.b32  	%r442, %r442, %r345;
$L__BB0_38:
	add.s32 	%r441, %r441, 16;
	setp.ne.s32 	%p20, %r441, 32;
	@%p20 bra 	$L__BB0_6;
	mad.lo.s32 	%r346, %r435, -31, %r20;
	add.s32 	%r435, %r346, 1;
	setp.ne.s32 	%p21, %r435, 5;
	@%p21 bra 	$L__BB0_5;
	st.global.u32 	[%rd2+4], %r446;
	st.global.u32 	[%rd2+8], %r445;
	st.global.u32 	[%rd2+12], %r444;
	st.global.u32 	[%rd2+16], %r443;
	st.global.u32 	[%rd2+20], %r442;
	add.s32 	%r429, %r429, 1;
	setp.lt.u32 	%p22, %r429, %r11;
	@%p22 bra 	$L__BB0_4;
$L__BB0_41:
	shr.u64 	%rd7, %rd21, 2;
	add.s32 	%r428, %r428, 1;
	setp.gt.u64 	%p23, %rd21, 3;
	mov.u64 	%rd21, %rd7;
	@%p23 bra 	$L__BB0_2;
$L__BB0_42:
	mov.b32 	%r539, 0;
	st.global.v2.u32 	[%rd2+24], {%r539, %r539};
	st.global.u32 	[%rd2+32], %r539;
	mov.b64 	%rd17, 0;
	st.global.u64 	[%rd2+40], %rd17;
	add.s32 	%r533, %r1, -637770787;
	mov.b32 	%r532, -637770787;
$L__BB0_43:
	shr.u32 	%r349, %r446, 2;
	xor.b32  	%r350, %r349, %r446;
	shl.b32 	%r351, %r442, 4;
	shl.b32 	%r352, %r350, 1;
	xor.b32  	%r353, %r352, %r351;
	xor.b32  	%r354, %r353, %r350;
	xor.b32  	%r355, %r354, %r442;
	add.s32 	%r356, %r355, %r533;
	cvt.rn.f32.u32 	%f1, %r356;
	fma.rn.f32 	%f2, %f1, 0f2F800000, 0f2F000000;
	shr.u32 	%r357, %r445, 2;
	xor.b32  	%r358, %r357, %r445;
	shl.b32 	%r359, %r355, 4;
	shl.b32 	%r360, %r358, 1;
	xor.b32  	%r361, %r360, %r359;
	xor.b32  	%r362, %r361, %r358;
	xor.b32  	%r363, %r362, %r355;
	add.s32 	%r364, %r533, %r363;
	add.s32 	%r365, %r364, 362437;
	cvt.rn.f32.u32 	%f3, %r365;
	fma.rn.f32 	%f4, %f3, 0f2F800000, 0f2F000000;
	mul.f32 	%f5, %f4, %f4;
	fma.rn.f32 	%f6, %f2, %f2, %f5;
	setp.lt.f32 	%p24, %f6, 0f3F800000;
	selp.u32 	%r366, 1, 0, %p24;
	add.s32 	%r367, %r539, %r366;
	shr.u32 	%r368, %r444, 2;
	xor.b32  	%r369, %r368, %r444;
	shl.b32 	%r370, %r363, 4;
	shl.b32 	%r371, %r369, 1;
	xor.b32  	%r372, %r371, %r370;
	xor.b32  	%r373, %r372, %r369;
	xor.b32  	%r374, %r373, %r363;
	add.s32 	%r375, %r533, %r374;
	add.s32 	%r376, %r375, 724874;
	cvt.rn.f32.u32 	%f7, %r376;
	fma.rn.f32 	%f8, %f7, 0f2F800000, 0f2F000000;
	shr.u32 	%r377, %r443, 2;
	xor.b32  	%r378, %r377, %r443;
	shl.b32 	%r379, %r374, 4;
	shl.b32 	%r380, %r378, 1;
	xor.b32  	%r381, %r380, %r379;
	xor.b32  	%r382, %r381, %r378;
	xor.b32  	%r446, %r382, %r374;
	add.s32 	%r383, %r533, %r446;
	add.s32 	%r384, %r383, 1087311;
	cvt.rn.f32.u32 	%f9, %r384;
	fma.rn.f32 	%f10, %f9, 0f2F800000, 0f2F000000;
	mul.f32 	%f11, %f10, %f10;
	fma.rn.f32 	%f12, %f8, %f8, %f11;
	setp.lt.f32 	%p25, %f12, 0f3F800000;
	selp.u32 	%r385, 1, 0, %p25;
	add.s32 	%r386, %r367, %r385;
	shr.u32 	%r387, %r442, 2;
	xor.b32  	%r388, %r387, %r442;
	shl.b32 	%r389, %r446, 4;
	shl.b32 	%r390, %r388, 1;
	xor.b32  	%r391, %r390, %r389;
	xor.b32  	%r392, %r391, %r388;
	xor.b32  	%r445, %r392, %r446;
	add.s32 	%r393, %r533, %r445;
	add.s32 	%r394, %r393, 1449748;
	cvt.rn.f32.u32 	%f13, %r394;
	fma.rn.f32 	%f14, %f13, 0f2F800000, 0f2F000000;
	shr.u32 	%r395, %r355, 2;
	xor.b32  	%r396, %r395, %r355;
	shl.b32 	%r397, %r445, 4;
	shl.b32 	%r398, %r396, 1;
	xor.b32  	%r399, %r398, %r397;
	xor.b32  	%r400, %r399, %r396;
	xor.b32  	%r444, %r400, %r445;
	add.s32 	%r401, %r533, %r444;
	add.s32 	%r402, %r401, 1812185;
	cvt.rn.f32.u32 	%f15, %r402;
	fma.rn.f32 	%f16, %f15, 0f2F800000, 0f2F000000;
	mul.f32 	%f17, %f16, %f16;
	fma.rn.f32 	%f18, %f14, %f14, %f17;
	setp.lt.f32 	%p26, %f18, 0f3F800000;
	selp.u32 	%r403, 1, 0, %p26;
	add.s32 	%r404, %r386, %r403;
	shr.u32 	%r405, %r363, 2;
	xor.b32  	%r406, %r405, %r363;
	shl.b32 	%r407, %r444, 4;
	shl.b32 	%r408, %r406, 1;
	xor.b32  	%r409, %r408, %r407;
	xor.b32  	%r410, %r409, %r406;
	xor.b32  	%r443, %r410, %r444;
	add.s32 	%r411, %r533, %r443;
	add.s32 	%r412, %r411, 2174622;
	cvt.rn.f32.u32 	%f19, %r412;
	fma.rn.f32 	%f20, %f19, 0f2F800000, 0f2F000000;
	shr.u32 	%r413, %r374, 2;
	xor.b32  	%r414, %r413, %r374;
	shl.b32 	%r415, %r443, 4;
	shl.b32 	%r416, %r414, 1;
	xor.b32  	%r417, %r416, %r415;
	xor.b32  	%r418, %r417, %r414;
	xor.b32  	%r442, %r418, %r443;
	add.s32 	%r419, %r533, %r442;
	add.s32 	%r420, %r419, 2537059;
	cvt.rn.f32.u32 	%f21, %r420;
	fma.rn.f32 	%f22, %f21, 0f2F800000, 0f2F000000;
	mul.f32 	%f23, %f22, %f22;
	fma.rn.f32 	%f24, %f20, %f20, %f23;
	setp.lt.f32 	%p27, %f24, 0f3F800000;
	selp.u32 	%r421, 1, 0, %p27;
	add.s32 	%r539, %r404, %r421;
	add.s32 	%r533, %r533, 2899496;
	add.s32 	%r532, %r532, 2899496;
	setp.ne.s32 	%p28, %r532, 846771165;
	@%p28 bra 	$L__BB0_43;
	add.s32 	%r422, %r1, 846408728;
	st.global.v2.u32 	[%rd2+8], {%r445, %r444};
	st.global.v2.u32 	[%rd2+16], {%r443, %r442};
	st.global.v2.u32 	[%rd2], {%r422, %r446};
	cvta.to.global.u64 	%rd18, %rd8;
	cvt.rn.f32.u32 	%f25, %r539;
	mul.f32 	%f26, %f25, 0f40800000;
	mul.f32 	%f27, %f26, 0f3A000000;
	shl.b64 	%rd19, %rd1, 2;
	add.s64 	%rd20, %rd18, %rd19;
	st.global.f32 	[%rd20], %f27;
	ret;

}


// ===== COMPILED SASS (sm_100) =====

	.target	sm_100

	.elftype	@"ET_EXEC"


//--------------------- .note.nv.tkinfo           --------------------------
	.section	.note.nv.tkinfo,"",@"SHT_NOTE"
	.sectionflags	@"SHF_NOTE_NV_TKINFO"
	.tkinfo
        /*0018*/ 	.word	0x00000002
        /*0030*/ 	.string	""
        /*0030*/ 	.string	"ptxas"
        /*0030*/ 	.string	"Cuda compilation tools, release 13.0, V13.0.88"
        /*0030*/ 	.string	"Build cuda_13.0.r13.0/compiler.36424714_0"
        /*0030*/ 	.string	"-arch sm_100 -m 64 "



//--------------------- .note.nv.cuinfo           --------------------------
	.section	.note.nv.cuinfo,"",@"SHT_NOTE"
	.sectionflags	@"SHF_NOTE_NV_CUINFO"
        /*0018*/ 	.short	0x0002
        /*001a*/ 	.short	0x0064
        /*001c*/ 	.short	0x0082
	.zero		2


//--------------------- .nv.info                  --------------------------
	.section	.nv.info,"",@"SHT_CUDA_INFO"
	.align	4


	//----- nvinfo : EIATTR_REGCOUNT
	.align		4
        /*0000*/ 	.byte	0x04, 0x2f
        /*0002*/ 	.short	(.L_10 - .L_9)
	.align		4
.L_9:
        /*0004*/ 	.word	index@(_Z14gpuPiCalculatePfP17curandStateXORWOW)
        /*0008*/ 	.word	0x0000001f


	//----- nvinfo : EIATTR_FRAME_SIZE
	.align		4
.L_10:
        /*000c*/ 	.byte	0x04, 0x11
        /*000e*/ 	.short	(.L_12 - .L_11)
	.align		4
.L_11:
        /*0010*/ 	.word	index@(_Z14gpuPiCalculatePfP17curandStateXORWOW)
        /*0014*/ 	.word	0x00000000


	//----- nvinfo : EIATTR_MIN_STACK_SIZE
	.align		4
.L_12:
        /*0018*/ 	.byte	0x04, 0x12
        /*001a*/ 	.short	(.L_14 - .L_13)
	.align		4
.L_13:
        /*001c*/ 	.word	index@(_Z14gpuPiCalculatePfP17curandStateXORWOW)
        /*0020*/ 	.word	0x00000000
.L_14:


//--------------------- .nv.compat                --------------------------
	.section	.nv.compat,"",@"SHT_CUDA_COMPAT_INFO"
	.align	4
        /*0000*/ 	.byte	0x02, 0x09, 0x00, 0x00, 0x02, 0x02, 0x01, 0x00, 0x02, 0x05, 0x05, 0x00, 0x03, 0x07, 0x01, 0x01
        /*0010*/ 	.byte	0x02, 0x03, 0x00, 0x00, 0x02, 0x06, 0x01, 0x00, 0x04, 0x0b, 0x08, 0x00, 0x01, 0x00, 0x00, 0x00
        /*0020*/ 	.byte	0x00, 0x00, 0x00, 0x00


//--------------------- .nv.info._Z14gpuPiCalculatePfP17curandStateXORWOW --------------------------
	.section	.nv.info._Z14gpuPiCalculatePfP17curandStateXORWOW,"",@"SHT_CUDA_INFO"
	.sectionflags	@""
	.align	4


	//----- nvinfo : EIATTR_CUDA_API_VERSION
	.align		4
        /*0000*/ 	.byte	0x04, 0x37
        /*0002*/ 	.short	(.L_16 - .L_15)
.L_15:
        /*0004*/ 	.word	0x00000082


	//----- nvinfo : EIATTR_KPARAM_INFO
	.align		4
.L_16:
        /*0008*/ 	.byte	0x04, 0x17
        /*000a*/ 	.short	(.L_18 - .L_17)
.L_17:
        /*000c*/ 	.word	0x00000000
        /*0010*/ 	.short	0x0001
        /*0012*/ 	.short	0x0008
        /*0014*/ 	.byte	0x00, 0xf5, 0x21, 0x00


	//----- nvinfo : EIATTR_KPARAM_INFO
	.align		4
.L_18:
        /*0018*/ 	.byte	0x04, 0x17
        /*001a*/ 	.short	(.L_20 - .L_19)
.L_19:
        /*001c*/ 	.word	0x00000000
        /*0020*/ 	.short	0x0000
        /*0022*/ 	.short	0x0000
        /*0024*/ 	.byte	0x00, 0xf5, 0x21, 0x00


	//----- nvinfo : EIATTR_SPARSE_MMA_MASK
	.align		4
.L_20:
        /*0028*/ 	.byte	0x03, 0x50
        /*002a*/ 	.short	0x0000


	//----- nvinfo : EIATTR_MAXREG_COUNT
	.align		4
        /*002c*/ 	.byte	0x03, 0x1b
        /*002e*/ 	.short	0x00ff


	//----- nvinfo : EIATTR_MERCURY_ISA_VERSION
	.align		4
        /*0030*/ 	.byte	0x03, 0x5f
        /*0032*/ 	.short	0x0101


	//----- nvinfo : EIATTR_VRC_CTA_INIT_COUNT
	.align		4
        /*0034*/ 	.byte	0x02, 0x4a
	.zero		1
	.zero		1


	//----- nvinfo : EIATTR_EXIT_INSTR_OFFSETS
	.align		4
        /*0038*/ 	.byte	0x04, 0x1c
        /*003a*/ 	.short	(.L_22 - .L_21)


	//   ....[0]....
.L_21:
        /*003c*/ 	.word	0x00001680


	//----- nvinfo : EIATTR_CRS_STACK_SIZE
	.align		4
.L_22:
        /*0040*/ 	.byte	0x04, 0x1e
        /*0042*/ 	.short	(.L_24 - .L_23)
.L_23:
        /*0044*/ 	.word	0x00000000


	//----- nvinfo : EIATTR_CBANK_PARAM_SIZE
	.align		4
.L_24:
        /*0048*/ 	.byte	0x03, 0x19
        /*004a*/ 	.short	0x0010


	//----- nvinfo : EIATTR_PARAM_CBANK
	.align		4
        /*004c*/ 	.byte	0x04, 0x0a
        /*004e*/ 	.short	(.L_26 - .L_25)
	.align		4
.L_25:
        /*0050*/ 	.word	index@(.nv.constant0._Z14gpuPiCalculatePfP17curandStateXORWOW)
        /*0054*/ 	.short	0x0380
        /*0056*/ 	.short	0x0010


	//----- nvinfo : EIATTR_SW_WAR
	.align		4
.L_26:
        /*0058*/ 	.byte	0x04, 0x36
        /*005a*/ 	.short	(.L_28 - .L_27)
.L_27:
        /*005c*/ 	.word	0x00000008
.L_28:


//--------------------- .nv.callgraph             --------------------------
	.section	.nv.callgraph,"",@"SHT_CUDA_CALLGRAPH"
	.align	4
	.sectionentsize	8
	.align		4
        /*0000*/ 	.word	0x00000000
	.align		4
        /*0004*/ 	.word	0xffffffff
	.align		4
        /*0008*/ 	.word	0x00000000
	.align		4
        /*000c*/ 	.word	0xfffffffe
	.align		4
        /*0010*/ 	.word	0x00000000
	.align		4
        /*0014*/ 	.word	0xfffffffd
	.align		4
        /*0018*/ 	.word	0x00000000
	.align		4
        /*001c*/ 	.word	0xfffffffc


//--------------------- .nv.constant4             --------------------------
	.section	.nv.constant4,"a",@progbits
	.align	8
	.align		8
.nv.constant4:
        /*0000*/ 	.dword	precalc_xorwow_matrix
	.align		8
        /*0008*/ 	.dword	precalc_xorwow_offset_matrix
	.align		8
        /*0010*/ 	.dword	mrg32k3aM1
	.align		8
        /*0018*/ 	.dword	mrg32k3aM2
	.align		8
        /*0020*/ 	.dword	mrg32k3aM1SubSeq
	.align		8
        /*0028*/ 	.dword	mrg32k3aM2SubSeq
	.align		8
        /*0030*/ 	.dword	mrg32k3aM1Seq
	.align		8
        /*0038*/ 	.dword	mrg32k3aM2Seq


//--------------------- .nv.constant3             --------------------------
	.section	.nv.constant3,"a",@progbits
	.align	8
.nv.constant3:
	.type		__cr_lgamma_table,@object
	.size		__cr_lgamma_table,(.L_8 - __cr_lgamma_table)
__cr_lgamma_table:
        /*0000*/ 	.byte	0x00, 0x00, 0x00, 0x00, 0x00, 0x00, 0x00, 0x00, 0x00, 0x00, 0x00, 0x00, 0x00, 0x00, 0x00, 0x00
        /*0010*/ 	.byte	0xef, 0x39, 0xfa, 0xfe, 0x42, 0x2e, 0xe6, 0x3f, 0x02, 0x20, 0x2a, 0xfa, 0x0b, 0xab, 0xfc, 0x3f
        /*0020*/ 	.byte	0xf9, 0x2c, 0x92, 0x7c, 0xa7, 0x6c, 0x09, 0x40, 0xc9, 0x79, 0x44, 0x3c, 0x64, 0x26, 0x13, 0x40
        /*0030*/ 	.byte	0xca, 0x01, 0xcf, 0x3a, 0x27, 0x51, 0x1a, 0x40, 0x30, 0xcc, 0x2d, 0xf3, 0xe1, 0x0c, 0x21, 0x40
        /*0040*/ 	.byte	0x0d, 0xb7, 0xfc, 0x82, 0x8e, 0x35, 0x25, 0x40
.L_8:


//--------------------- .text._Z14gpuPiCalculatePfP17curandStateXORWOW --------------------------
	.section	.text._Z14gpuPiCalculatePfP17curandStateXORWOW,"ax",@progbits
	.align	128
        .global         _Z14gpuPiCalculatePfP17curandStateXORWOW
        .type           _Z14gpuPiCalculatePfP17curandStateXORWOW,@function
        .size           _Z14gpuPiCalculatePfP17curandStateXORWOW,(.L_x_10 - _Z14gpuPiCalculatePfP17curandStateXORWOW)
        .other          _Z14gpuPiCalculatePfP17curandStateXORWOW,@"STO_CUDA_ENTRY STV_DEFAULT"
_Z14gpuPiCalculatePfP17curandStateXORWOW:
.text._Z14gpuPiCalculatePfP17curandStateXORWOW:
[----:B------:R-:W-:Y:S01]  /*0000*/  LDC R1, c[0x0][0x37c] ;  /* 0x0000df00ff017b82 */ /* 0x000fe20000000800 */
[----:B------:R-:W0:Y:S01]  /*0010*/  S2R R0, SR_TID.X ;  /* 0x0000000000007919 */ /* 0x000e220000002100 */
[----:B------:R-:W0:Y:S06]  /*0020*/  LDCU UR4, c[0x0][0x360] ;  /* 0x00006c00ff0477ac */ /* 0x000e2c0008000800 */
[----:B------:R-:W1:Y:S01]  /*0030*/  LDC.64 R8, c[0x0][0x388] ;  /* 0x0000e200ff087b82 */ /* 0x000e620000000a00 */
[----:B------:R-:W-:Y:S01]  /*0040*/  IMAD.MOV.U32 R13, RZ, RZ, -0x75bd8fc ;  /* 0xf8a42704ff0d7424 */ /* 0x000fe200078e00ff */
[----:B------:R-:W0:Y:S01]  /*0050*/  S2R R3, SR_CTAID.X ;  /* 0x0000000000037919 */ /* 0x000e220000002500 */
[----:B------:R-:W2:Y:S01]  /*0060*/  LDCU.64 UR6, c[0x0][0x358] ;  /* 0x00006b00ff0677ac */ /* 0x000ea20008000a00 */
[----:B------:R-:W-:Y:S01]  /*0070*/  IMAD.MOV.U32 R10, RZ, RZ, -0x23270784 ;  /* 0xdcd8f87cff0a7424 */ /* 0x000fe200078e00ff */
[----:B------:R-:W-:Y:S01]  /*0080*/  BSSY.RECONVERGENT B0, `(.L_x_0) ;  /* 0x00000e9000007945 */ /* 0x000fe20003800200 */
[----:B------:R-:W-:-:S02]  /*0090*/  IMAD.MOV.U32 R5, RZ, RZ, -0x75bd8fc ;  /* 0xf8a42704ff057424 */ /* 0x000fc400078e00ff */
[----:B0-----:R-:W-:-:S04]  /*00a0*/  IMAD R0, R3, UR4, R0 ;  /* 0x0000000403007c24 */ /* 0x001fc8000f8e0200 */
[C---:B-1----:R-:W-:Y:S01]  /*00b0*/  IMAD.WIDE.U32 R8, R0.reuse, 0x30, R8 ;  /* 0x0000003000087825 */ /* 0x042fe200078e0008 */
[C---:B------:R-:W-:Y:S02]  /*00c0*/  LOP3.LUT R2, R0.reuse, 0xaad26b49, RZ, 0x3c, !PT ;  /* 0xaad26b4900027812 */ /* 0x040fe400078e3cff */
[----:B------:R-:W-:-:S03]  /*00d0*/  ISETP.NE.AND P0, PT, R0, RZ, PT ;  /* 0x000000ff0000720c */ /* 0x000fc60003f05270 */
[----:B------:R-:W-:-:S04]  /*00e0*/  IMAD R2, R2, 0x4182bed5, RZ ;  /* 0x4182bed502027824 */ /* 0x000fc800078e02ff */
[C---:B------:R-:W-:Y:S01]  /*00f0*/  VIADD R3, R2.reuse, 0x583f19 ;  /* 0x00583f1902037836 */ /* 0x040fe20000000000 */
[C---:B------:R-:W-:Y:S01]  /*0100*/  LOP3.LUT R4, R2.reuse, 0x159a55e5, RZ, 0x3c, !PT ;  /* 0x159a55e502047812 */ /* 0x040fe200078e3cff */
[C---:B------:R-:W-:Y:S02]  /*0110*/  VIADD R6, R2.reuse, 0xd9f6dc18 ;  /* 0xd9f6dc1802067836 */ /* 0x040fe40000000000 */
[----:B------:R-:W-:Y:S02]  /*0120*/  VIADD R7, R2, 0x75bcd15 ;  /* 0x075bcd1502077836 */ /* 0x000fe40000000000 */
[----:B------:R-:W-:Y:S02]  /*0130*/  IMAD.MOV.U32 R12, RZ, RZ, R4 ;  /* 0x000000ffff0c7224 */ /* 0x000fe400078e0004 */
[----:B------:R-:W-:Y:S01]  /*0140*/  IMAD.MOV.U32 R11, RZ, RZ, R3 ;  /* 0x000000ffff0b7224 */ /* 0x000fe200078e0003 */
[----:B--2---:R0:W-:Y:S01]  /*0150*/  STG.E.64 desc[UR6][R8.64], R6 ;  /* 0x0000000608007986 */ /* 0x0041e2000c101b06 */
[----:B------:R-:W-:-:S03]  /*0160*/  IMAD.MOV.U32 R2, RZ, RZ, -0x23270784 ;  /* 0xdcd8f87cff027424 */ /* 0x000fc600078e00ff */
[----:B------:R0:W-:Y:S04]  /*0170*/  STG.E.64 desc[UR6][R8.64+0x8], R12 ;  /* 0x0000080c08007986 */ /* 0x0001e8000c101b06 */
[----:B------:R0:W-:Y:S01]  /*0180*/  STG.E.64 desc[UR6][R8.64+0x10], R10 ;  /* 0x0000100a08007986 */ /* 0x0001e2000c101b06 */
[----:B------:R-:W-:Y:S05]  /*0190*/  @!P0 BRA `(.L_x_1) ;  /* 0x0000000c005c8947 */ /* 0x000fea0003800000 */
[----:B0-----:R-:W-:Y:S02]  /*01a0*/  IMAD.MOV.U32 R6, RZ, RZ, RZ ;  /* 0x000000ffff067224 */ /* 0x001fe400078e00ff */
[----:B------:R-:W-:Y:S02]  /*01b0*/  IMAD.MOV.U32 R12, RZ, RZ, R0 ;  /* 0x000000ffff0c7224 */ /* 0x000fe400078e0000 */
[----:B------:R-:W-:Y:S02]  /*01c0*/  IMAD.MOV.U32 R13, RZ, RZ, RZ ;  /* 0x000000ffff0d7224 */ /* 0x000fe400078e00ff */
[----:B------:R-:W-:Y:S02]  /*01d0*/  IMAD.MOV.U32 R5, RZ, RZ, -0x75bd8fc ;  /* 0xf8a42704ff057424 */ /* 0x000fe400078e00ff */
[----:B------:R-:W-:-:S07]  /*01e0*/  IMAD.MOV.U32 R2, RZ, RZ, -0x23270784 ;  /* 0xdcd8f87cff027424 */ /* 0x000fce00078e00ff */
.L_x_7:
[----:B------:R-:W-:Y:S01]  /*01f0*/  LOP3.LUT R8, R12, 0x3, RZ, 0xc0, !PT ;  /* 0x000000030c087812 */ /* 0x000fe200078ec0ff */
[----:B------:R-:W-:Y:S03]  /*0200*/  BSSY.RECONVERGENT B1, `(.L_x_2) ;  /* 0x00000ca000017945 */ /* 0x000fe60003800200 */
[----:B------:R-:W-:-:S04]  /*0210*/  ISETP.NE.U32.AND P0, PT, R8, RZ, PT ;  /* 0x000000ff0800720c */ /* 0x000fc80003f05070 */
[----:B------:R-:W-:-:S13]  /*0220*/  ISETP.NE.AND.EX P0, PT, RZ, RZ, PT, P0 ;  /* 0x000000ffff00720c */ /* 0x000fda0003f05300 */
[----:B0-----:R-:W-:Y:S05]  /*0230*/  @!P0 BRA `(.L_x_3) ;  /* 0x0000000c00188947 */ /* 0x001fea0003800000 */
[----:B------:R-:W0:Y:S01]  /*0240*/  LDC.64 R8, c[0x4][RZ] ;  /* 0x01000000ff087b82 */ /* 0x000e220000000a00 */
[----:B------:R-:W-:Y:S02]  /*0250*/  IMAD.MOV.U32 R14, RZ, RZ, RZ ;  /* 0x000000ffff0e7224 */ /* 0x000fe400078e00ff */
[----:B0-----:R-:W-:-:S07]  /*0260*/  IMAD.WIDE.U32 R8, R6, 0xc80, R8 ;  /* 0x00000c8006087825 */ /* 0x001fce00078e0008 */
.L_x_6:
[----:B------:R-:W-:Y:S01]  /*0270*/  IMAD.MOV.U32 R15, RZ, RZ, RZ ;  /* 0x000000ffff0f7224 */ /* 0x000fe200078e00ff */
[----:B0-----:R-:W-:Y:S02]  /*0280*/  CS2R R2, SRZ ;  /* 0x0000000000027805 */ /* 0x001fe4000001ff00 */
[----:B------:R-:W-:Y:S01]  /*0290*/  CS2R R4, SRZ ;  /* 0x0000000000047805 */ /* 0x000fe2000001ff00 */
[----:B------:R-:W-:-:S07]  /*02a0*/  IMAD.MOV.U32 R7, RZ, RZ, RZ ;  /* 0x000000ffff077224 */ /* 0x000fce00078e00ff */
.L_x_5:
[----:B------:R-:W0:Y:S02]  /*02b0*/  LDC.64 R10, c[0x0][0x388] ;  /* 0x0000e200ff0a7b82 */ /* 0x000e240000000a00 */
[----:B0-----:R-:W-:-:S04]  /*02c0*/  IMAD.WIDE.U32 R10, R0, 0x30, R10 ;  /* 0x00000030000a7825 */ /* 0x001fc800078e000a */
[----:B------:R-:W-:-:S05]  /*02d0*/  IMAD.WIDE.U32 R10, R15, 0x4, R10 ;  /* 0x000000040f0a7825 */ /* 0x000fca00078e000a */
[----:B------:R0:W5:Y:S01]  /*02e0*/  LDG.E R16, desc[UR6][R10.64+0x4] ;  /* 0x000004060a107981 */ /* 0x000162000c1e1900 */
[----:B------:R-:W-:-:S07]  /*02f0*/  IMAD.MOV.U32 R17, RZ, RZ, RZ ;  /* 0x000000ffff117224 */ /* 0x000fce00078e00ff */
.L_x_4:
[----:B-----5:R-:W-:Y:S01]  /*0300*/  SHF.R.U32.HI R23, RZ, R17, R16 ;  /* 0x00000011ff177219 */ /* 0x020fe20000011610 */
[----:B0-----:R-:W-:-:S03]  /*0310*/  IMAD.SHL.U32 R10, R15, 0x20, RZ ;  /* 0x000000200f0a7824 */ /* 0x001fc600078e00ff */
[----:B------:R-:W-:Y:S01]  /*0320*/  LOP3.LUT R11, R23, 0x1, RZ, 0xc0, !PT ;  /* 0x00000001170b7812 */ /* 0x000fe200078ec0ff */
[----:B------:R-:W-:-:S03]  /*0330*/  IMAD.IADD R10, R10, 0x1, R17 ;  /* 0x000000010a0a7824 */ /* 0x000fc600078e0211 */
[----:B------:R-:W-:Y:S01]  /*0340*/  ISETP.NE.U32.AND P0, PT, R11, 0x1, PT ;  /* 0x000000010b00780c */ /* 0x000fe20003f05070 */
[----:B------:R-:W-:-:S03]  /*0350*/  IMAD R11, R10, 0x5, RZ ;  /* 0x000000050a0b7824 */ /* 0x000fc600078e02ff */
[----:B------:R-:W-:Y:S01]  /*0360*/  R2P PR, R23, 0x7e ;  /* 0x0000007e17007804 */ /* 0x000fe20000000000 */
[----:B------:R-:W-:-:S08]  /*0370*/  IMAD.WIDE.U32 R10, R11, 0x4, R8 ;  /* 0x000000040b0a7825 */ /* 0x000fd000078e0008 */
[----:B------:R-:W2:Y:S04]  /*0380*/  @!P0 LDG.E R20, desc[UR6][R10.64+0x10] ;  /* 0x000010060a148981 */ /* 0x000ea8000c1e1900 */
[----:B------:R-:W3:Y:S04]  /*0390*/  @P1 LDG.E R22, desc[UR6][R10.64+0x24] ;  /* 0x000024060a161981 */ /* 0x000ee8000c1e1900 */
[----:B------:R-:W4:Y:S04]  /*03a0*/  @P2 LDG.E R24, desc[UR6][R10.64+0x38] ;  /* 0x000038060a182981 */ /* 0x000f28000c1e1900 */
[----:B------:R-:W4:Y:S04]  /*03b0*/  @P3 LDG.E R26, desc[UR6][R10.64+0x4c] ;  /* 0x00004c060a1a3981 */ /* 0x000f28000c1e1900 */
[----:B------:R-:W4:Y:S04]  /*03c0*/  @P4 LDG.E R28, desc[UR6][R10.64+0x60] ;  /* 0x000060060a1c4981 */ /* 0x000f28000c1e1900 */
[----:B------:R-:W4:Y:S04]  /*03d0*/  @!P0 LDG.E R18, desc[UR6][R10.64] ;  /* 0x000000060a128981 */ /* 0x000f28000c1e1900 */
[----:B------:R-:W4:Y:S04]  /*03e0*/  @!P0 LDG.E R19, desc[UR6][R10.64+0x4] ;  /* 0x000004060a138981 */ /* 0x000f28000c1e1900 */
[----:B------:R-:W4:Y:S04]  /*03f0*/  @P5 LDG.E R21, desc[UR6][R10.64+0x74] ;  /* 0x000074060a155981 */ /* 0x000f28000c1e1900 */
[----:B------:R-:W4:Y:S04]  /*0400*/  @P1 LDG.E R25, desc[UR6][R10.64+0x20] ;  /* 0x000020060a191981 */ /* 0x000f28000c1e1900 */
[----:B------:R-:W4:Y:S01]  /*0410*/  @P3 LDG.E R27, desc[UR6][R10.64+0x48] ;  /* 0x000048060a1b3981 */ /* 0x000f22000c1e1900 */
[----:B--2---:R-:W-:-:S03]  /*0420*/  @!P0 LOP3.LUT R3, R3, R20, RZ, 0x3c, !PT ;  /* 0x0000001403038212 */ /* 0x004fc600078e3cff */
[----:B------:R-:W2:Y:S01]  /*0430*/  @P1 LDG.E R20, desc[UR6][R10.64+0x14] ;  /* 0x000014060a141981 */ /* 0x000ea2000c1e1900 */
[----:B---3--:R-:W-:-:S03]  /*0440*/  @P1 LOP3.LUT R3, R3, R22, RZ, 0x3c, !PT ;  /* 0x0000001603031212 */ /* 0x008fc600078e3cff */
[----:B------:R-:W3:Y:S01]  /*0450*/  @P1 LDG.E R22, desc[UR6][R10.64+0x1c] ;  /* 0x00001c060a161981 */ /* 0x000ee2000c1e1900 */
[----:B----4-:R-:W-:-:S03]  /*0460*/  @P2 LOP3.LUT R3, R3, R24, RZ, 0x3c, !PT ;  /* 0x0000001803032212 */ /* 0x010fc600078e3cff */
[----:B------:R-:W4:Y:S01]  /*0470*/  @P2 LDG.E R24, desc[UR6][R10.64+0x28] ;  /* 0x000028060a182981 */ /* 0x000f22000c1e1900 */
[----:B------:R-:W-:-:S03]  /*0480*/  @P3 LOP3.LUT R3, R3, R26, RZ, 0x3c, !PT ;  /* 0x0000001a03033212 */ /* 0x000fc600078e3cff */
[----:B------:R-:W3:Y:S01]  /*0490*/  @P6 LDG.E R26, desc[UR6][R10.64+0x88] ;  /* 0x000088060a1a6981 */ /* 0x000ee2000c1e1900 */
[----:B------:R-:W-:Y:S02]  /*04a0*/  @P4 LOP3.LUT R3, R3, R28, RZ, 0x3c, !PT ;  /* 0x0000001c03034212 */ /* 0x000fe400078e3cff */
[----:B------:R-:W-:Y:S02]  /*04b0*/  @!P0 LOP3.LUT R7, R7, R18, RZ, 0x3c, !PT ;  /* 0x0000001207078212 */ /* 0x000fe400078e3cff */
[----:B------:R-:W3:Y:S01]  /*04c0*/  @!P0 LDG.E R18, desc[UR6][R10.64+0x8] ;  /* 0x000008060a128981 */ /* 0x000ee2000c1e1900 */
[----:B------:R-:W-:-:S03]  /*04d0*/  @!P0 LOP3.LUT R4, R4, R19, RZ, 0x3c, !PT ;  /* 0x0000001304048212 */ /* 0x000fc600078e3cff */
[----:B------:R-:W3:Y:S01]  /*04e0*/  @!P0 LDG.E R19, desc[UR6][R10.64+0xc] ;  /* 0x00000c060a138981 */ /* 0x000ee2000c1e1900 */
[----:B------:R-:W-:-:S03]  /*04f0*/  @P5 LOP3.LUT R3, R3, R21, RZ, 0x3c, !PT ;  /* 0x0000001503035212 */ /* 0x000fc600078e3cff */
[----:B------:R-:W3:Y:S01]  /*0500*/  @P1 LDG.E R21, desc[UR6][R10.64+0x18] ;  /* 0x000018060a151981 */ /* 0x000ee2000c1e1900 */
[----:B--2---:R-:W-:-:S03]  /*0510*/  @P1 LOP3.LUT R7, R7, R20, RZ, 0x3c, !PT ;  /* 0x0000001407071212 */ /* 0x004fc600078e3cff */
[----:B------:R-:W2:Y:S01]  /*0520*/  @P3 LDG.E R20, desc[UR6][R10.64+0x3c] ;  /* 0x00003c060a143981 */ /* 0x000ea2000c1e1900 */
[----:B----4-:R-:W-:-:S03]  /*0530*/  @P2 LOP3.LUT R7, R7, R24, RZ, 0x3c, !PT ;  /* 0x0000001807072212 */ /* 0x010fc600078e3cff */
[----:B------:R-:W4:Y:S01]  /*0540*/  @P4 LDG.E R24, desc[UR6][R10.64+0x50] ;  /* 0x000050060a184981 */ /* 0x000f22000c1e1900 */
[----:B---3--:R-:W-:-:S03]  /*0550*/  @!P0 LOP3.LUT R5, R5, R18, RZ, 0x3c, !PT ;  /* 0x0000001205058212 */ /* 0x008fc600078e3cff */
[----:B------:R-:W3:Y:S01]  /*0560*/  @P2 LDG.E R18, desc[UR6][R10.64+0x30] ;  /* 0x000030060a122981 */ /* 0x000ee2000c1e1900 */
[----:B------:R-:W-:-:S03]  /*0570*/  @!P0 LOP3.LUT R2, R2, R19, RZ, 0x3c, !PT ;  /* 0x0000001302028212 */ /* 0x000fc600078e3cff */
[----:B------:R-:W3:Y:S01]  /*0580*/  @P2 LDG.E R19, desc[UR6][R10.64+0x2c] ;  /* 0x00002c060a132981 */ /* 0x000ee2000c1e1900 */
[----:B------:R-:W-:-:S03]  /*0590*/  @P1 LOP3.LUT R4, R4, R21, RZ, 0x3c, !PT ;  /* 0x0000001504041212 */ /* 0x000fc600078e3cff */
[----:B------:R-:W3:Y:S01]  /*05a0*/  @P2 LDG.E R21, desc[UR6][R10.64+0x34] ;  /* 0x000034060a152981 */ /* 0x000ee2000c1e1900 */
[----:B------:R-:W-:Y:S02]  /*05b0*/  @P1 LOP3.LUT R5, R5, R22, RZ, 0x3c, !PT ;  /* 0x0000001605051212 */ /* 0x000fe400078e3cff */
[----:B------:R-:W-:Y:S01]  /*05c0*/  @P1 LOP3.LUT R2, R2, R25, RZ, 0x3c, !PT ;  /* 0x0000001902021212 */ /* 0x000fe200078e3cff */
[----:B------:R-:W3:Y:S04]  /*05d0*/  @P3 LDG.E R22, desc[UR6][R10.64+0x44] ;  /* 0x000044060a163981 */ /* 0x000ee8000c1e1900 */
[----:B------:R-:W3:Y:S01]  /*05e0*/  @P3 LDG.E R25, desc[UR6][R10.64+0x40] ;  /* 0x000040060a193981 */ /* 0x000ee2000c1e1900 */
[----:B--2---:R-:W-:-:S03]  /*05f0*/  @P3 LOP3.LUT R7, R7, R20, RZ, 0x3c, !PT ;  /* 0x0000001407073212 */ /* 0x004fc600078e3cff */
[----:B------:R-:W2:Y:S01]  /*0600*/  @P5 LDG.E R20, desc[UR6][R10.64+0x64] ;  /* 0x000064060a145981 */ /* 0x000ea2000c1e1900 */
[----:B----4-:R-:W-:-:S03]  /*0610*/  @P4 LOP3.LUT R7, R7, R24, RZ, 0x3c, !PT ;  /* 0x0000001807074212 */ /* 0x010fc600078e3cff */
[----:B------:R-:W4:Y:S01]  /*0620*/  @P6 LDG.E R24, desc[UR6][R10.64+0x78] ;  /* 0x000078060a186981 */ /* 0x000f22000c1e1900 */
[----:B---3--:R-:W-:-:S03]  /*0630*/  @P2 LOP3.LUT R5, R5, R18, RZ, 0x3c, !PT ;  /* 0x0000001205052212 */ /* 0x008fc600078e3cff */
[----:B------:R-:W3:Y:S01]  /*0640*/  @P4 LDG.E R18, desc[UR6][R10.64+0x58] ;  /* 0x000058060a124981 */ /* 0x000ee2000c1e1900 */
[----:B------:R-:W-:-:S03]  /*0650*/  @P2 LOP3.LUT R4, R4, R19, RZ, 0x3c, !PT ;  /* 0x0000001304042212 */ /* 0x000fc600078e3cff */
[----:B------:R-:W3:Y:S01]  /*0660*/  @P4 LDG.E R19, desc[UR6][R10.64+0x54] ;  /* 0x000054060a134981 */ /* 0x000ee2000c1e1900 */
[----:B------:R-:W-:-:S03]  /*0670*/  @P2 LOP3.LUT R2, R2, R21, RZ, 0x3c, !PT ;  /* 0x0000001502022212 */ /* 0x000fc600078e3cff */
[----:B------:R-:W3:Y:S01]  /*0680*/  @P4 LDG.E R21, desc[UR6][R10.64+0x5c] ;  /* 0x00005c060a154981 */ /* 0x000ee2000c1e1900 */
[----:B------:R-:W-:Y:S02]  /*0690*/  @P3 LOP3.LUT R5, R5, R22, RZ, 0x3c, !PT ;  /* 0x0000001605053212 */ /* 0x000fe400078e3cff */
[----:B------:R-:W-:Y:S01]  /*06a0*/  @P3 LOP3.LUT R2, R2, R27, RZ, 0x3c, !PT ;  /* 0x0000001b02023212 */ /* 0x000fe200078e3cff */
[----:B------:R-:W3:Y:S01]  /*06b0*/  @P5 LDG.E R22, desc[UR6][R10.64+0x6c] ;  /* 0x00006c060a165981 */ /* 0x000ee2000c1e1900 */
[----:B------:R-:W-:-:S03]  /*06c0*/  @P3 LOP3.LUT R4, R4, R25, RZ, 0x3c, !PT ;  /* 0x0000001904043212 */ /* 0x000fc600078e3cff */
[----:B------:R-:W3:Y:S04]  /*06d0*/  @P5 LDG.E R25, desc[UR6][R10.64+0x68] ;  /* 0x000068060a195981 */ /* 0x000ee8000c1e1900 */
[----:B------:R-:W3:Y:S01]  /*06e0*/  @P5 LDG.E R27, desc[UR6][R10.64+0x70] ;  /* 0x000070060a1b5981 */ /* 0x000ee2000c1e1900 */
[----:B------:R-:W-:Y:S02]  /*06f0*/  LOP3.LUT P0, RZ, R23, 0x80, RZ, 0xc0, !PT ;  /* 0x0000008017ff7812 */ /* 0x000fe4000780c0ff */
[----:B--2---:R-:W-:-:S11]  /*0700*/  @P5 LOP3.LUT R7, R7, R20, RZ, 0x3c, !PT ;  /* 0x0000001407075212 */ /* 0x004fd600078e3cff */
        /* <DEDUP_REMOVED lines=15> */
[----:B------:R-:W-:Y:S02]  /*0800*/  @P6 LOP3.LUT R3, R3, R26, RZ, 0x3c, !PT ;  /* 0x0000001a03036212 */ /* 0x000fe400078e3cff */
[----:B--2---:R-:W-:Y:S02]  /*0810*/  @P0 LOP3.LUT R7, R7, R20, RZ, 0x3c, !PT ;  /* 0x0000001407070212 */ /* 0x004fe400078e3cff */
[----:B----4-:R-:W-:Y:S02]  /*0820*/  @P0 LOP3.LUT R3, R3, R24, RZ, 0x3c, !PT ;  /* 0x0000001803030212 */ /* 0x010fe400078e3cff */
[----:B---3--:R-:W-:Y:S02]  /*0830*/  @P6 LOP3.LUT R5, R5, R18, RZ, 0x3c, !PT ;  /* 0x0000001205056212 */ /* 0x008fe400078e3cff */
[----:B------:R-:W-:Y:S02]  /*0840*/  @P6 LOP3.LUT R4, R4, R19, RZ, 0x3c, !PT ;  /* 0x0000001304046212 */ /* 0x000fe400078e3cff */
[----:B------:R-:W-:-:S02]  /*0850*/  @P6 LOP3.LUT R2, R2, R21, RZ, 0x3c, !PT ;  /* 0x0000001502026212 */ /* 0x000fc400078e3cff */
[----:B------:R-:W-:Y:S02]  /*0860*/  @P0 LOP3.LUT R5, R5, R22, RZ, 0x3c, !PT ;  /* 0x0000001605050212 */ /* 0x000fe400078e3cff */
[----:B------:R-:W-:Y:S02]  /*0870*/  @P0 LOP3.LUT R4, R4, R25, RZ, 0x3c, !PT ;  /* 0x0000001904040212 */ /* 0x000fe400078e3cff */
[----:B------:R-:W-:Y:S02]  /*0880*/  @P0 LOP3.LUT R2, R2, R27, RZ, 0x3c, !PT ;  /* 0x0000001b02020212 */ /* 0x000fe400078e3cff */
[----:B------:R-:W-:-:S13]  /*0890*/  R2P PR, R23.B1, 0x7f ;  /* 0x0000007f17007804 */ /* 0x000fda0000001000 */
[----:B------:R-:W2:Y:S04]  /*08a0*/  @P0 LDG.E R18, desc[UR6][R10.64+0xa0] ;  /* 0x0000a0060a120981 */ /* 0x000ea8000c1e1900 */
[----:B------:R-:W3:Y:S04]  /*08b0*/  @P0 LDG.E R20, desc[UR6][R10.64+0xa8] ;  /* 0x0000a8060a140981 */ /* 0x000ee8000c1e1900 */
[----:B------:R-:W4:Y:S04]  /*08c0*/  @P1 LDG.E R22, desc[UR6][R10.64+0xbc] ;  /* 0x0000bc060a161981 */ /* 0x000f28000c1e1900 */
[----:B------:R-:W4:Y:S04]  /*08d0*/  @P1 LDG.E R24, desc[UR6][R10.64+0xc4] ;  /* 0x0000c4060a181981 */ /* 0x000f28000c1e1900 */
[----:B------:R-:W4:Y:S04]  /*08e0*/  @P0 LDG.E R19, desc[UR6][R10.64+0xa4] ;  /* 0x0000a4060a130981 */ /* 0x000f28000c1e1900 */
[----:B------:R-:W4:Y:S04]  /*08f0*/  @P0 LDG.E R21, desc[UR6][R10.64+0xac] ;  /* 0x0000ac060a150981 */ /* 0x000f28000c1e1900 */
[----:B------:R-:W4:Y:S04]  /*0900*/  @P1 LDG.E R25, desc[UR6][R10.64+0xb8] ;  /* 0x0000b8060a191981 */ /* 0x000f28000c1e1900 */
[----:B------:R-:W4:Y:S04]  /*0910*/  @P2 LDG.E R26, desc[UR6][R10.64+0xc8] ;  /* 0x0000c8060a1a2981 */ /* 0x000f28000c1e1900 */
[----:B------:R-:W4:Y:S04]  /*0920*/  @P1 LDG.E R27, desc[UR6][R10.64+0xc0] ;  /* 0x0000c0060a1b1981 */ /* 0x000f28000c1e1900 */
[----:B------:R-:W4:Y:S01]  /*0930*/  @P3 LDG.E R28, desc[UR6][R10.64+0xec] ;  /* 0x0000ec060a1c3981 */ /* 0x000f22000c1e1900 */
[----:B--2---:R-:W-:-:S03]  /*0940*/  @P0 LOP3.LUT R7, R7, R18, RZ, 0x3c, !PT ;  /* 0x0000001207070212 */ /* 0x004fc600078e3cff */
[----:B------:R-:W2:Y:S01]  /*0950*/  @P0 LDG.E R18, desc[UR6][R10.64+0xb0] ;  /* 0x0000b0060a120981 */ /* 0x000ea2000c1e1900 */
[----:B---3--:R-:W-:-:S03]  /*0960*/  @P0 LOP3.LUT R5, R5, R20, RZ, 0x3c, !PT ;  /* 0x0000001405050212 */ /* 0x008fc600078e3cff */
[----:B------:R-:W3:Y:S01]  /*0970*/  @P1 LDG.E R20, desc[UR6][R10.64+0xb4] ;  /* 0x0000b4060a141981 */ /* 0x000ee2000c1e1900 */
[----:B----4-:R-:W-:-:S03]  /*0980*/  @P1 LOP3.LUT R5, R5, R22, RZ, 0x3c, !PT ;  /* 0x0000001605051212 */ /* 0x010fc600078e3cff */
[----:B------:R-:W4:Y:S01]  /*0990*/  @P2 LDG.E R22, desc[UR6][R10.64+0xd8] ;  /* 0x0000d8060a162981 */ /* 0x000f22000c1e1900 */
[----:B------:R-:W-:-:S03]  /*09a0*/  @P0 LOP3.LUT R4, R4, R19, RZ, 0x3c, !PT ;  /* 0x0000001304040212 */ /* 0x000fc600078e3cff */
[----:B------:R-:W4:Y:S01]  /*09b0*/  @P2 LDG.E R19, desc[UR6][R10.64+0xcc] ;  /* 0x0000cc060a132981 */ /* 0x000f22000c1e1900 */
[----:B------:R-:W-:-:S03]  /*09c0*/  @P0 LOP3.LUT R2, R2, R21, RZ, 0x3c, !PT ;  /* 0x0000001502020212 */ /* 0x000fc600078e3cff */
[----:B------:R-:W4:Y:S01]  /*09d0*/  @P2 LDG.E R21, desc[UR6][R10.64+0xd4] ;  /* 0x0000d4060a152981 */ /* 0x000f22000c1e1900 */
[----:B------:R-:W-:-:S03]  /*09e0*/  @P1 LOP3.LUT R4, R4, R25, RZ, 0x3c, !PT ;  /* 0x0000001904041212 */ /* 0x000fc600078e3cff */
[----:B------:R-:W4:Y:S01]  /*09f0*/  @P3 LDG.E R25, desc[UR6][R10.64+0xe8] ;  /* 0x0000e8060a193981 */ /* 0x000f22000c1e1900 */
[----:B--2---:R-:W-:-:S03]  /*0a00*/  @P0 LOP3.LUT R3, R3, R18, RZ, 0x3c, !PT ;  /* 0x0000001203030212 */ /* 0x004fc600078e3cff */
[----:B------:R-:W2:Y:S01]  /*0a10*/  @P4 LDG.E R18, desc[UR6][R10.64+0xf0] ;  /* 0x0000f0060a124981 */ /* 0x000ea2000c1e1900 */
[----:B------:R-:W-:-:S03]  /*0a20*/  @P1 LOP3.LUT R3, R3, R24, RZ, 0x3c, !PT ;  /* 0x0000001803031212 */ /* 0x000fc600078e3cff */
[----:B------:R-:W2:Y:S01]  /*0a30*/  @P3 LDG.E R24, desc[UR6][R10.64+0xdc] ;  /* 0x0000dc060a183981 */ /* 0x000ea2000c1e1900 */
[----:B---3--:R-:W-:-:S03]  /*0a40*/  @P1 LOP3.LUT R7, R7, R20, RZ, 0x3c, !PT ;  /* 0x0000001407071212 */ /* 0x008fc600078e3cff */
[----:B------:R-:W3:Y:S01]  /*0a50*/  @P2 LDG.E R20, desc[UR6][R10.64+0xd0] ;  /* 0x0000d0060a142981 */ /* 0x000ee2000c1e1900 */
[----:B------:R-:W-:Y:S02]  /*0a60*/  LOP3.LUT P0, RZ, R23, 0x8000, RZ, 0xc0, !PT ;  /* 0x0000800017ff7812 */ /* 0x000fe4000780c0ff */
[----:B------:R-:W-:Y:S01]  /*0a70*/  @P2 LOP3.LUT R7, R7, R26, RZ, 0x3c, !PT ;  /* 0x0000001a07072212 */ /* 0x000fe200078e3cff */
[----:B------:R-:W3:Y:S04]  /*0a80*/  @P3 LDG.E R23, desc[UR6][R10.64+0xe0] ;  /* 0x0000e0060a173981 */ /* 0x000ee8000c1e1900 */
[----:B------:R-:W3:Y:S01]  /*0a90*/  @P3 LDG.E R26, desc[UR6][R10.64+0xe4] ;  /* 0x0000e4060a1a3981 */ /* 0x000ee2000c1e1900 */
[----:B------:R-:W-:Y:S02]  /*0aa0*/  @P1 LOP3.LUT R2, R2, R27, RZ, 0x3c, !PT ;  /* 0x0000001b02021212 */ /* 0x000fe400078e3cff */
[----:B----4-:R-:W-:-:S02]  /*0ab0*/  @P2 LOP3.LUT R3, R3, R22, RZ, 0x3c, !PT ;  /* 0x0000001603032212 */ /* 0x010fc400078e3cff */
[----:B------:R-:W4:Y:S01]  /*0ac0*/  @P4 LDG.E R22, desc[UR6][R10.64+0x100] ;  /* 0x000100060a164981 */ /* 0x000f22000c1e1900 */
[----:B------:R-:W-:Y:S02]  /*0ad0*/  @P2 LOP3.LUT R4, R4, R19, RZ, 0x3c, !PT ;  /* 0x0000001304042212 */ /* 0x000fe400078e3cff */
[----:B------:R-:W-:Y:S01]  /*0ae0*/  @P2 LOP3.LUT R2, R2, R21, RZ, 0x3c, !PT ;  /* 0x0000001502022212 */ /* 0x000fe200078e3cff */
[----:B------:R-:W4:Y:S04]  /*0af0*/  @P4 LDG.E R19, desc[UR6][R10.64+0xf4] ;  /* 0x0000f4060a134981 */ /* 0x000f28000c1e1900 */
[----:B------:R-:W4:Y:S01]  /*0b00*/  @P4 LDG.E R21, desc[UR6][R10.64+0xfc] ;  /* 0x0000fc060a154981 */ /* 0x000f22000c1e1900 */
[----:B------:R-:W-:-:S03]  /*0b10*/  @P3 LOP3.LUT R2, R2, R25, RZ, 0x3c, !PT ;  /* 0x0000001902023212 */ /* 0x000fc600078e3cff */
[----:B------:R-:W4:Y:S01]  /*0b20*/  @P5 LDG.E R25, desc[UR6][R10.64+0x110] ;  /* 0x000110060a195981 */ /* 0x000f22000c1e1900 */
[----:B--2---:R-:W-:-:S03]  /*0b30*/  @P3 LOP3.LUT R7, R7, R24, RZ, 0x3c, !PT ;  /* 0x0000001807073212 */ /* 0x004fc600078e3cff */
[----:B------:R-:W2:Y:S01]  /*0b40*/  @P5 LDG.E R24, desc[UR6][R10.64+0x104] ;  /* 0x000104060a185981 */ /* 0x000ea2000c1e1900 */
[----:B---3--:R-:W-:Y:S02]  /*0b50*/  @P2 LOP3.LUT R5, R5, R20, RZ, 0x3c, !PT ;  /* 0x0000001405052212 */ /* 0x008fe400078e3cff */
[----:B------:R-:W-:Y:S01]  /*0b60*/  @P4 LOP3.LUT R7, R7, R18, RZ, 0x3c, !PT ;  /* 0x0000001207074212 */ /* 0x000fe200078e3cff */
[----:B------:R-:W3:Y:S01]  /*0b70*/  @P4 LDG.E R20, desc[UR6][R10.64+0xf8] ;  /* 0x0000f8060a144981 */ /* 0x000ee2000c1e1900 */
[----:B------:R-:W-:-:S03]  /*0b80*/  @P3 LOP3.LUT R4, R4, R23, RZ, 0x3c, !PT ;  /* 0x0000001704043212 */ /* 0x000fc600078e3cff */
[----:B------:R-:W3:Y:S01]  /*0b90*/  @P5 LDG.E R18, desc[UR6][R10.64+0x114] ;  /* 0x000114060a125981 */ /* 0x000ee2000c1e1900 */
[----:B------:R-:W-:-:S03]  /*0ba0*/  @P3 LOP3.LUT R5, R5, R26, RZ, 0x3c, !PT ;  /* 0x0000001a05053212 */ /* 0x000fc600078e3cff */
[----:B------:R-:W3:Y:S04]  /*0bb0*/  @P5 LDG.E R23, desc[UR6][R10.64+0x108] ;  /* 0x000108060a175981 */ /* 0x000ee8000c1e1900 */
[----:B------:R-:W3:Y:S01]  /*0bc0*/  @P5 LDG.E R26, desc[UR6][R10.64+0x10c] ;  /* 0x00010c060a1a5981 */ /* 0x000ee2000c1e1900 */
[----:B------:R-:W-:Y:S02]  /*0bd0*/  @P3 LOP3.LUT R3, R3, R28, RZ, 0x3c, !PT ;  /* 0x0000001c03033212 */ /* 0x000fe400078e3cff */
[----:B----4-:R-:W-:Y:S01]  /*0be0*/  @P4 LOP3.LUT R4, R4, R19, RZ, 0x3c, !PT ;  /* 0x0000001304044212 */ /* 0x010fe200078e3cff */
[----:B------:R-:W4:Y:S01]  /*0bf0*/  @P0 LDG.E R28, desc[UR6][R10.64+0x13c] ;  /* 0x00013c060a1c0981 */ /* 0x000f22000c1e1900 */
[----:B------:R-:W-:Y:S02]  /*0c00*/  @P4 LOP3.LUT R3, R3, R22, RZ, 0x3c, !PT ;  /* 0x0000001603034212 */ /* 0x000fe400078e3cff */
[----:B------:R-:W-:Y:S01]  /*0c10*/  @P4 LOP3.LUT R2, R2, R21, RZ, 0x3c, !PT ;  /* 0x0000001502024212 */ /* 0x000fe200078e3cff */
[----:B------:R-:W4:Y:S04]  /*0c20*/  @P6 LDG.E R19, desc[UR6][R10.64+0x11c] ;  /* 0x00011c060a136981 */ /* 0x000f28000c1e1900 */
[----:B------:R-:W4:Y:S01]  /*0c30*/  @P6 LDG.E R22, desc[UR6][R10.64+0x120] ;  /* 0x000120060a166981 */ /* 0x000f22000c1e1900 */
[----:B------:R-:W-:-:S03]  /*0c40*/  @P5 LOP3.LUT R2, R2, R25, RZ, 0x3c, !PT ;  /* 0x0000001902025212 */ /* 0x000fc600078e3cff */
[----:B------:R-:W4:Y:S04]  /*0c50*/  @P6 LDG.E R21, desc[UR6][R10.64+0x124] ;  /* 0x000124060a156981 */ /* 0x000f28000c1e1900 */
[----:B------:R-:W4:Y:S01]  /*0c60*/  @P0 LDG.E R25, desc[UR6][R10.64+0x138] ;  /* 0x000138060a190981 */ /* 0x000f22000c1e1900 */
[----:B--2---:R-:W-:-:S03]  /*0c70*/  @P5 LOP3.LUT R7, R7, R24, RZ, 0x3c, !PT ;  /* 0x0000001807075212 */ /* 0x004fc600078e3cff */
[----:B------:R-:W2:Y:S01]  /*0c80*/  @P0 LDG.E R24, desc[UR6][R10.64+0x12c] ;  /* 0x00012c060a180981 */ /* 0x000ea2000c1e1900 */
[----:B---3--:R-:W-:-:S03]  /*0c90*/  @P4 LOP3.LUT R5, R5, R20, RZ, 0x3c, !PT ;  /* 0x0000001405054212 */ /* 0x008fc600078e3cff */
[----:B------:R-:W3:Y:S01]  /*0ca0*/  @P6 LDG.E R20, desc[UR6][R10.64+0x118] ;  /* 0x000118060a146981 */ /* 0x000ee2000c1e1900 */
[----:B------:R-:W-:-:S03]  /*0cb0*/  @P5 LOP3.LUT R3, R3, R18, RZ, 0x3c, !PT ;  /* 0x0000001203035212 */ /* 0x000fc600078e3cff */
[----:B------:R-:W2:Y:S01]  /*0cc0*/  @P6 LDG.E R18, desc[UR6][R10.64+0x128] ;  /* 0x000128060a126981 */ /* 0x000ea2000c1e1900 */
[----:B------:R-:W-:-:S03]  /*0cd0*/  @P5 LOP3.LUT R4, R4, R23, RZ, 0x3c, !PT ;  /* 0x0000001704045212 */ /* 0x000fc600078e3cff */
[----:B------:R-:W2:Y:S01]  /*0ce0*/  @P0 LDG.E R23, desc[UR6][R10.64+0x130] ;  /* 0x000130060a170981 */ /* 0x000ea2000c1e1900 */
[----:B------:R-:W-:-:S03]  /*0cf0*/  @P5 LOP3.LUT R5, R5, R26, RZ, 0x3c, !PT ;  /* 0x0000001a05055212 */ /* 0x000fc600078e3cff */
[----:B------:R-:W2:Y:S01]  /*0d00*/  @P0 LDG.E R26, desc[UR6][R10.64+0x134] ;  /* 0x000134060a1a0981 */ /* 0x000ea2000c1e1900 */
[----:B------:R-:W-:-:S05]  /*0d10*/  VIADD R17, R17, 0x10 ;  /* 0x0000001011117836 */ /* 0x000fca0000000000 */
[----:B------:R-:W-:Y:S02]  /*0d20*/  ISETP.NE.AND P1, PT, R17, 0x20, PT ;  /* 0x000000201100780c */ /* 0x000fe40003f25270 */
[----:B----4-:R-:W-:Y:S02]  /*0d30*/  @P6 LOP3.LUT R4, R4, R19, RZ, 0x3c, !PT ;  /* 0x0000001304046212 */ /* 0x010fe400078e3cff */
[----:B------:R-:W-:Y:S02]  /*0d40*/  @P6 LOP3.LUT R5, R5, R22, RZ, 0x3c, !PT ;  /* 0x0000001605056212 */ /* 0x000fe400078e3cff */
[----:B------:R-:W-:-:S04]  /*0d50*/  @P6 LOP3.LUT R2, R2, R21, RZ, 0x3c, !PT ;  /* 0x0000001502026212 */ /* 0x000fc800078e3cff */
[----:B------:R-:W-:Y:S02]  /*0d60*/  @P0 LOP3.LUT R2, R2, R25, RZ, 0x3c, !PT ;  /* 0x0000001902020212 */ /* 0x000fe400078e3cff */
[----:B---3--:R-:W-:Y:S02]  /*0d70*/  @P6 LOP3.LUT R7, R7, R20, RZ, 0x3c, !PT ;  /* 0x0000001407076212 */ /* 0x008fe400078e3cff */
[----:B--2---:R-:W-:Y:S02]  /*0d80*/  @P6 LOP3.LUT R3, R3, R18, RZ, 0x3c, !PT ;  /* 0x0000001203036212 */ /* 0x004fe400078e3cff */
[----:B------:R-:W-:Y:S02]  /*0d90*/  @P0 LOP3.LUT R7, R7, R24, RZ, 0x3c, !PT ;  /* 0x0000001807070212 */ /* 0x000fe400078e3cff */
[----:B------:R-:W-:Y:S02]  /*0da0*/  @P0 LOP3.LUT R4, R4, R23, RZ, 0x3c, !PT ;  /* 0x0000001704040212 */ /* 0x000fe400078e3cff */
[----:B------:R-:W-:-:S02]  /*0db0*/  @P0 LOP3.LUT R3, R3, R28, RZ, 0x3c, !PT ;  /* 0x0000001c03030212 */ /* 0x000fc400078e3cff */
[----:B------:R-:W-:Y:S01]  /*0dc0*/  @P0 LOP3.LUT R5, R5, R26, RZ, 0x3c, !PT ;  /* 0x0000001a05050212 */ /* 0x000fe200078e3cff */
[----:B------:R-:W-:Y:S06]  /*0dd0*/  @P1 BRA `(.L_x_4) ;  /* 0xfffffff400481947 */ /* 0x000fec000383ffff */
[----:B------:R-:W-:-:S05]  /*0de0*/  VIADD R15, R15, 0x1 ;  /* 0x000000010f0f7836 */ /* 0x000fca0000000000 */
[----:B------:R-:W-:-:S13]  /*0df0*/  ISETP.NE.AND P0, PT, R15, 0x5, PT ;  /* 0x000000050f00780c */ /* 0x000fda0003f05270 */
[----:B------:R-:W-:Y:S05]  /*0e00*/  @P0 BRA `(.L_x_5) ;  /* 0xfffffff400280947 */ /* 0x000fea000383ffff */
[----:B------:R-:W0:Y:S01]  /*0e10*/  LDC.64 R10, c[0x0][0x388] ;  /* 0x0000e200ff0a7b82 */ /* 0x000e220000000a00 */
[----:B------:R-:W-:Y:S01]  /*0e20*/  VIADD R14, R14, 0x1 ;  /* 0x000000010e0e7836 */ /* 0x000fe20000000000 */
[----:B------:R-:W-:-:S04]  /*0e30*/  LOP3.LUT R15, R12, 0x3, RZ, 0xc0, !PT ;  /* 0x000000030c0f7812 */ /* 0x000fc800078ec0ff */
[----:B------:R-:W-:Y:S01]  /*0e40*/  ISETP.GE.U32.AND P0, PT, R14, R15, PT ;  /* 0x0000000f0e00720c */ /* 0x000fe20003f06070 */
[----:B0-----:R-:W-:-:S05]  /*0e50*/  IMAD.WIDE.U32 R10, R0, 0x30, R10 ;  /* 0x00000030000a7825 */ /* 0x001fca00078e000a */
[----:B------:R0:W-:Y:S04]  /*0e60*/  STG.E desc[UR6][R10.64+0x4], R7 ;  /* 0x000004070a007986 */ /* 0x0001e8000c101906 */
[----:B------:R0:W-:Y:S04]  /*0e70*/  STG.E.64 desc[UR6][R10.64+0x8], R4 ;  /* 0x000008040a007986 */ /* 0x0001e8000c101b06 */
[----:B------:R0:W-:Y:S01]  /*0e80*/  STG.E.64 desc[UR6][R10.64+0x10], R2 ;  /* 0x000010020a007986 */ /* 0x0001e2000c101b06 */
[----:B------:R-:W-:Y:S05]  /*0e90*/  @!P0 BRA `(.L_x_6) ;  /* 0xfffffff000f48947 */ /* 0x000fea000383ffff */
.L_x_3:
[----:B------:R-:W-:Y:S05]  /*0ea0*/  BSYNC.RECONVERGENT B1 ;  /* 0x0000000000017941 */ /* 0x000fea0003800200 */
.L_x_2:
[----:B------:R-:W-:Y:S01]  /*0eb0*/  ISETP.GT.U32.AND P0, PT, R12, 0x3, PT ;  /* 0x000000030c00780c */ /* 0x000fe20003f04070 */
[----:B------:R-:W-:Y:S01]  /*0ec0*/  VIADD R6, R6, 0x1 ;  /* 0x0000000106067836 */ /* 0x000fe20000000000 */
[--C-:B------:R-:W-:Y:S02]  /*0ed0*/  SHF.R.U64 R12, R12, 0x2, R13.reuse ;  /* 0x000000020c0c7819 */ /* 0x100fe4000000120d */
[----:B------:R-:W-:Y:S02]  /*0ee0*/  ISETP.GT.U32.AND.EX P0, PT, R13, RZ, PT, P0 ;  /* 0x000000ff0d00720c */ /* 0x000fe40003f04100 */
[----:B------:R-:W-:-:S11]  /*0ef0*/  SHF.R.U32.HI R13, RZ, 0x2, R13 ;  /* 0x00000002ff0d7819 */ /* 0x000fd6000001160d */
[----:B------:R-:W-:Y:S05]  /*0f00*/  @P0 BRA `(.L_x_7) ;  /* 0xfffffff000b80947 */ /* 0x000fea000383ffff */
.L_x_1:
[----:B------:R-:W-:Y:S05]  /*0f10*/  BSYNC.RECONVERGENT B0 ;  /* 0x0000000000007941 */ /* 0x000fea0003800200 */
.L_x_0:
[----:B0-----:R-:W0:Y:S01]  /*0f20*/  LDC.64 R8, c[0x0][0x388] ;  /* 0x0000e200ff087b82 */ /* 0x001e220000000a00 */
[----:B------:R-:W-:Y:S01]  /*0f30*/  LOP3.LUT R6, R0, 0xaad26b49, RZ, 0x3c, !PT ;  /* 0xaad26b4900067812 */ /* 0x000fe200078e3cff */
[----:B------:R-:W-:Y:S01]  /*0f40*/  IMAD.MOV.U32 R11, RZ, RZ, RZ ;  /* 0x000000ffff0b7224 */ /* 0x000fe200078e00ff */
[----:B------:R-:W-:-:S03]  /*0f50*/  UMOV UR4, 0xd9fc63dd ;  /* 0xd9fc63dd00047882 */ /* 0x000fc60000000000 */
[----:B------:R-:W-:-:S04]  /*0f60*/  IMAD R6, R6, 0x4182bed5, RZ ;  /* 0x4182bed506067824 */ /* 0x000fc800078e02ff */
[----:B------:R-:W-:Y:S02]  /*0f70*/  VIADD R10, R6, 0xd9fc63dd ;  /* 0xd9fc63dd060a7836 */ /* 0x000fe40000000000 */
[----:B0-----:R-:W-:-:S05]  /*0f80*/  IMAD.WIDE.U32 R8, R0, 0x30, R8 ;  /* 0x0000003000087825 */ /* 0x001fca00078e0008 */
[----:B------:R0:W-:Y:S04]  /*0f90*/  STG.E.64 desc[UR6][R8.64+0x18], RZ ;  /* 0x000018ff08007986 */ /* 0x0001e8000c101b06 */
[----:B------:R0:W-:Y:S04]  /*0fa0*/  STG.E desc[UR6][R8.64+0x20], RZ ;  /* 0x000020ff08007986 */ /* 0x0001e8000c101906 */
[----:B------:R0:W-:Y:S02]  /*0fb0*/  STG.E.64 desc[UR6][R8.64+0x28], RZ ;  /* 0x000028ff08007986 */ /* 0x0001e4000c101b06 */
.L_x_8:
[----:B------:R-:W-:Y:S01]  /*0fc0*/  SHF.R.U32.HI R12, RZ, 0x2, R7 ;  /* 0x00000002ff0c7819 */ /* 0x000fe20000011607 */
[----:B------:R-:W-:Y:S01]  /*0fd0*/  UIADD3 UR4, UPT, UPT, UR4, 0x2c3e28, URZ ;  /* 0x002c3e2804047890 */ /* 0x000fe2000fffe0ff */
[----:B------:R-:W-:Y:S02]  /*0fe0*/  SHF.R.U32.HI R15, RZ, 0x2, R4 ;  /* 0x00000002ff0f7819 */ /* 0x000fe40000011604 */
[----:B------:R-:W-:Y:S01]  /*0ff0*/  LOP3.LUT R12, R12, R7, RZ, 0x3c, !PT ;  /* 0x000000070c0c7212 */ /* 0x000fe200078e3cff */
[----:B------:R-:W-:Y:S01]  /*1000*/  IMAD.SHL.U32 R7, R3, 0x10, RZ ;  /* 0x0000001003077824 */ /* 0x000fe200078e00ff */
[----:B------:R-:W-:Y:S01]  /*1010*/  LOP3.LUT R15, R15, R4, RZ, 0x3c, !PT ;  /* 0x000000040f0f7212 */ /* 0x000fe200078e3cff */
[----:B------:R-:W-:Y:S02]  /*1020*/  UISETP.NE.AND UP0, UPT, UR4, 0x3278b3dd, UPT ;  /* 0x3278b3dd0400788c */ /* 0x000fe4000bf05270 */
[----:B------:R-:W-:-:S05]  /*1030*/  IMAD.SHL.U32 R13, R12, 0x2, RZ ;  /* 0x000000020c0d7824 */ /* 0x000fca00078e00ff */
[----:B------:R-:W-:Y:S01]  /*1040*/  LOP3.LUT R12, R12, R13, R7, 0x96, !PT ;  /* 0x0000000d0c0c7212 */ /* 0x000fe200078e9607 */
[----:B------:R-:W-:-:S03]  /*1050*/  IMAD.SHL.U32 R7, R15, 0x2, RZ ;  /* 0x000000020f077824 */ /* 0x000fc600078e00ff */
[----:B------:R-:W-:Y:S02]  /*1060*/  LOP3.LUT R13, R12, R3, RZ, 0x3c, !PT ;  /* 0x000000030c0d7212 */ /* 0x000fe400078e3cff */
[----:B------:R-:W-:-:S03]  /*1070*/  SHF.R.U32.HI R12, RZ, 0x2, R5 ;  /* 0x00000002ff0c7819 */ /* 0x000fc60000011605 */
[----:B------:R-:W-:Y:S01]  /*1080*/  IMAD.SHL.U32 R4, R13, 0x10, RZ ;  /* 0x000000100d047824 */ /* 0x000fe200078e00ff */
[----:B------:R-:W-:-:S04]  /*1090*/  LOP3.LUT R12, R12, R5, RZ, 0x3c, !PT ;  /* 0x000000050c0c7212 */ /* 0x000fc800078e3cff */
[----:B------:R-:W-:Y:S02]  /*10a0*/  LOP3.LUT R4, R15, R7, R4, 0x96, !PT ;  /* 0x000000070f047212 */ /* 0x000fe400078e9604 */
[----:B------:R-:W-:Y:S02]  /*10b0*/  SHF.R.U32.HI R15, RZ, 0x2, R2 ;  /* 0x00000002ff0f7819 */ /* 0x000fe40000011602 */
[----:B------:R-:W-:Y:S01]  /*10c0*/  LOP3.LUT R5, R4, R13, RZ, 0x3c, !PT ;  /* 0x0000000d04057212 */ /* 0x000fe200078e3cff */
[----:B------:R-:W-:Y:S01]  /*10d0*/  IMAD.SHL.U32 R4, R12, 0x2, RZ ;  /* 0x000000020c047824 */ /* 0x000fe200078e00ff */
[----:B------:R-:W-:Y:S02]  /*10e0*/  LOP3.LUT R2, R15, R2, RZ, 0x3c, !PT ;  /* 0x000000020f027212 */ /* 0x000fe400078e3cff */
[----:B------:R-:W-:Y:S01]  /*10f0*/  SHF.R.U32.HI R16, RZ, 0x2, R5 ;  /* 0x00000002ff107819 */ /* 0x000fe20000011605 */
[----:B------:R-:W-:-:S03]  /*1100*/  IMAD.SHL.U32 R7, R5, 0x10, RZ ;  /* 0x0000001005077824 */ /* 0x000fc600078e00ff */
[-C--:B------:R-:W-:Y:S02]  /*1110*/  LOP3.LUT R16, R16, R5.reuse, RZ, 0x3c, !PT ;  /* 0x0000000510107212 */ /* 0x080fe400078e3cff */
[----:B------:R-:W-:Y:S02]  /*1120*/  LOP3.LUT R4, R12, R4, R7, 0x96, !PT ;  /* 0x000000040c047212 */ /* 0x000fe400078e9607 */
[----:B------:R-:W-:Y:S02]  /*1130*/  SHF.R.U32.HI R12, RZ, 0x2, R3 ;  /* 0x00000002ff0c7819 */ /* 0x000fe40000011603 */
[----:B------:R-:W-:Y:S01]  /*1140*/  LOP3.LUT R15, R4, R5, RZ, 0x3c, !PT ;  /* 0x00000005040f7212 */ /* 0x000fe200078e3cff */
[----:B------:R-:W-:Y:S01]  /*1150*/  IMAD.SHL.U32 R4, R2, 0x2, RZ ;  /* 0x0000000202047824 */ /* 0x000fe200078e00ff */
[----:B------:R-:W-:Y:S02]  /*1160*/  LOP3.LUT R12, R12, R3, RZ, 0x3c, !PT ;  /* 0x000000030c0c7212 */ /* 0x000fe400078e3cff */
[----:B------:R-:W-:Y:S01]  /*1170*/  SHF.R.U32.HI R18, RZ, 0x2, R15 ;  /* 0x00000002ff127819 */ /* 0x000fe2000001160f */
[----:B------:R-:W-:-:S03]  /*1180*/  IMAD.SHL.U32 R7, R15, 0x10, RZ ;  /* 0x000000100f077824 */ /* 0x000fc600078e00ff */
[----:B------:R-:W-:Y:S02]  /*1190*/  LOP3.LUT R18, R18, R15, RZ, 0x3c, !PT ;  /* 0x0000000f12127212 */ /* 0x000fe400078e3cff */
[----:B------:R-:W-:Y:S01]  /*11a0*/  LOP3.LUT R4, R2, R4, R7, 0x96, !PT ;  /* 0x0000000402047212 */ /* 0x000fe200078e9607 */
[----:B------:R-:W-:-:S03]  /*11b0*/  IMAD.SHL.U32 R2, R12, 0x2, RZ ;  /* 0x000000020c027824 */ /* 0x000fc600078e00ff */
[----:B------:R-:W-:Y:S02]  /*11c0*/  LOP3.LUT R7, R4, R15, RZ, 0x3c, !PT ;  /* 0x0000000f04077212 */ /* 0x000fe400078e3cff */
[----:B------:R-:W-:Y:S02]  /*11d0*/  SHF.R.U32.HI R4, RZ, 0x2, R13 ;  /* 0x00000002ff047819 */ /* 0x000fe4000001160d */
[----:B------:R-:W-:Y:S01]  /*11e0*/  IADD3 R15, PT, PT, R10, 0xb0f8a, R15 ;  /* 0x000b0f8a0a0f7810 */ /* 0x000fe20007ffe00f */
[----:B------:R-:W-:-:S03]  /*11f0*/  IMAD.SHL.U32 R3, R7, 0x10, RZ ;  /* 0x0000001007037824 */ /* 0x000fc600078e00ff */
[----:B------:R-:W-:Y:S02]  /*1200*/  I2FP.F32.U32 R15, R15 ;  /* 0x0000000f000f7245 */ /* 0x000fe40000201000 */
[----:B------:R-:W-:Y:S02]  /*1210*/  LOP3.LUT R2, R12, R2, R3, 0x96, !PT ;  /* 0x000000020c027212 */ /* 0x000fe400078e9603 */
[----:B------:R-:W-:Y:S01]  /*1220*/  LOP3.LUT R3, R4, R13, RZ, 0x3c, !PT ;  /* 0x0000000d04037212 */ /* 0x000fe200078e3cff */
[----:B------:R-:W-:Y:S01]  /*1230*/  IMAD.IADD R13, R13, 0x1, R10 ;  /* 0x000000010d0d7824 */ /* 0x000fe200078e020a */
[----:B------:R-:W-:Y:S02]  /*1240*/  LOP3.LUT R4, R2, R7, RZ, 0x3c, !PT ;  /* 0x0000000702047212 */ /* 0x000fe400078e3cff */
[----:B------:R-:W-:Y:S01]  /*1250*/  IADD3 R2, PT, PT, R10, 0x587c5, R5 ;  /* 0x000587c50a027810 */ /* 0x000fe20007ffe005 */
[----:B------:R-:W-:Y:S01]  /*1260*/  IMAD.SHL.U32 R14, R3, 0x2, RZ ;  /* 0x00000002030e7824 */ /* 0x000fe200078e00ff */
[----:B------:R-:W-:Y:S01]  /*1270*/  I2FP.F32.U32 R13, R13 ;  /* 0x0000000d000d7245 */ /* 0x000fe20000201000 */
[----:B------:R-:W-:-:S05]  /*1280*/  IMAD.SHL.U32 R12, R4, 0x10, RZ ;  /* 0x00000010040c7824 */ /* 0x000fca00078e00ff */
[----:B------:R-:W-:Y:S01]  /*1290*/  LOP3.LUT R3, R3, R14, R12, 0x96, !PT ;  /* 0x0000000e03037212 */ /* 0x000fe200078e960c */
[----:B------:R-:W-:-:S03]  /*12a0*/  IMAD.MOV.U32 R12, RZ, RZ, 0x2f800000 ;  /* 0x2f800000ff0c7424 */ /* 0x000fc600078e00ff */
[----:B------:R-:W-:Y:S01]  /*12b0*/  LOP3.LUT R5, R3, R4, RZ, 0x3c, !PT ;  /* 0x0000000403057212 */ /* 0x000fe200078e3cff */
[----:B------:R-:W-:Y:S01]  /*12c0*/  FFMA R13, R13, R12, 1.1641532182693481445e-10 ;  /* 0x2f0000000d0d7423 */ /* 0x000fe2000000000c */
[----:B------:R-:W-:Y:S01]  /*12d0*/  I2FP.F32.U32 R3, R2 ;  /* 0x0000000200037245 */ /* 0x000fe20000201000 */
[----:B------:R-:W-:Y:S02]  /*12e0*/  IMAD.SHL.U32 R2, R16, 0x2, RZ ;  /* 0x0000000210027824 */ /* 0x000fe400078e00ff */
[-C--:B------:R-:W-:Y:S01]  /*12f0*/  FFMA R15, R15, R12.reuse, 1.1641532182693481445e-10 ;  /* 0x2f0000000f0f7423 */ /* 0x080fe2000000000c */
[----:B------:R-:W-:Y:S02]  /*1300*/  IMAD.SHL.U32 R17, R5, 0x10, RZ ;  /* 0x0000001005117824 */ /* 0x000fe400078e00ff */
[----:B------:R-:W-:-:S03]  /*1310*/  FFMA R3, R3, R12, 1.1641532182693481445e-10 ;  /* 0x2f00000003037423 */ /* 0x000fc6000000000c */
[----:B------:R-:W-:Y:S01]  /*1320*/  LOP3.LUT R2, R16, R2, R17, 0x96, !PT ;  /* 0x0000000210027212 */ /* 0x000fe200078e9611 */
[----:B------:R-:W-:Y:S01]  /*1330*/  FMUL R14, R3, R3 ;  /* 0x00000003030e7220 */ /* 0x000fe20000400000 */
[----:B------:R-:W-:Y:S01]  /*1340*/  IADD3 R3, PT, PT, R10, 0x10974f, R7 ;  /* 0x0010974f0a037810 */ /* 0x000fe20007ffe007 */
[----:B------:R-:W-:Y:S01]  /*1350*/  IMAD.SHL.U32 R16, R18, 0x2, RZ ;  /* 0x0000000212107824 */ /* 0x000fe200078e00ff */
[----:B------:R-:W-:Y:S01]  /*1360*/  LOP3.LUT R2, R2, R5, RZ, 0x3c, !PT ;  /* 0x0000000502027212 */ /* 0x000fe200078e3cff */
[----:B------:R-:W-:Y:S01]  /*1370*/  FFMA R14, R13, R13, R14 ;  /* 0x0000000d0d0e7223 */ /* 0x000fe2000000000e */
[----:B------:R-:W-:Y:S02]  /*1380*/  I2FP.F32.U32 R3, R3 ;  /* 0x0000000300037245 */ /* 0x000fe40000201000 */
[----:B------:R-:W-:Y:S01]  /*1390*/  IADD3 R13, PT, PT, R10, 0x161f14, R4 ;  /* 0x00161f140a0d7810 */ /* 0x000fe20007ffe004 */
[----:B------:R-:W-:Y:S01]  /*13a0*/  IMAD.SHL.U32 R17, R2, 0x10, RZ ;  /* 0x0000001002117824 */ /* 0x000fe200078e00ff */
[----:B------:R-:W-:Y:S01]  /*13b0*/  FSETP.GEU.AND P0, PT, R14, 1, PT ;  /* 0x3f8000000e00780b */ /* 0x000fe20003f0e000 */
[----:B------:R-:W-:Y:S01]  /*13c0*/  FFMA R3, R3, R12, 1.1641532182693481445e-10 ;  /* 0x2f00000003037423 */ /* 0x000fe2000000000c */
[----:B------:R-:W-:-:S02]  /*13d0*/  I2FP.F32.U32 R13, R13 ;  /* 0x0000000d000d7245 */ /* 0x000fc40000201000 */
[----:B------:R-:W-:Y:S02]  /*13e0*/  LOP3.LUT R19, R18, R16, R17, 0x96, !PT ;  /* 0x0000001012137212 */ /* 0x000fe400078e9611 */
[----:B------:R-:W-:Y:S01]  /*13f0*/  IADD3 R16, PT, PT, R10, 0x1ba6d9, R5 ;  /* 0x001ba6d90a107810 */ /* 0x000fe20007ffe005 */
[----:B------:R-:W-:-:S03]  /*1400*/  FFMA R13, R13, R12, 1.1641532182693481445e-10 ;  /* 0x2f0000000d0d7423 */ /* 0x000fc6000000000c */
[----:B------:R-:W-:Y:S01]  /*1410*/  I2FP.F32.U32 R17, R16 ;  /* 0x0000001000117245 */ /* 0x000fe20000201000 */
[----:B------:R-:W-:Y:S01]  /*1420*/  FMUL R16, R3, R3 ;  /* 0x0000000303107220 */ /* 0x000fe20000400000 */
[----:B------:R-:W-:-:S03]  /*1430*/  LOP3.LUT R3, R19, R2, RZ, 0x3c, !PT ;  /* 0x0000000213037212 */ /* 0x000fc600078e3cff */
[----:B------:R-:W-:Y:S01]  /*1440*/  FFMA R17, R17, R12, 1.1641532182693481445e-10 ;  /* 0x2f00000011117423 */ /* 0x000fe2000000000c */
[C---:B------:R-:W-:Y:S01]  /*1450*/  IADD3 R18, PT, PT, R10.reuse, 0x26b663, R3 ;  /* 0x0026b6630a127810 */ /* 0x040fe20007ffe003 */
[----:B------:R-:W-:Y:S01]  /*1460*/  FFMA R16, R15, R15, R16 ;  /* 0x0000000f0f107223 */ /* 0x000fe20000000010 */
[C---:B------:R-:W-:Y:S01]  /*1470*/  IADD3 R15, PT, PT, R10.reuse, 0x212e9e, R2 ;  /* 0x00212e9e0a0f7810 */ /* 0x040fe20007ffe002 */
[----:B------:R-:W-:Y:S01]  /*1480*/  FMUL R14, R17, R17 ;  /* 0x00000011110e7220 */ /* 0x000fe20000400000 */
[----:B------:R-:W-:Y:S01]  /*1490*/  I2FP.F32.U32 R17, R18 ;  /* 0x0000001200117245 */ /* 0x000fe20000201000 */
[----:B------:R-:W-:Y:S01]  /*14a0*/  VIADD R10, R10, 0x2c3e28 ;  /* 0x002c3e280a0a7836 */ /* 0x000fe20000000000 */
[----:B------:R-:W-:Y:S01]  /*14b0*/  I2FP.F32.U32 R15, R15 ;  /* 0x0000000f000f7245 */ /* 0x000fe20000201000 */
[----:B------:R-:W-:Y:S01]  /*14c0*/  FFMA R14, R13, R13, R14 ;  /* 0x0000000d0d0e7223 */ /* 0x000fe2000000000e */
[----:B------:R-:W-:Y:S01]  /*14d0*/  FSETP.GEU.AND P1, PT, R16, 1, PT ;  /* 0x3f8000001000780b */ /* 0x000fe20003f2e000 */
[----:B------:R-:W-:Y:S01]  /*14e0*/  FFMA R17, R17, R12, 1.1641532182693481445e-10 ;  /* 0x2f00000011117423 */ /* 0x000fe2000000000c */
[----:B------:R-:W-:-:S02]  /*14f0*/  VIADD R16, R11, 0x1 ;  /* 0x000000010b107836 */ /* 0x000fc40000000000 */
[----:B------:R-:W-:Y:S01]  /*1500*/  FFMA R15, R15, R12, 1.1641532182693481445e-10 ;  /* 0x2f0000000f0f7423 */ /* 0x000fe2000000000c */
[----:B------:R-:W-:Y:S02]  /*1510*/  @P0 IMAD.MOV R16, RZ, RZ, R11 ;  /* 0x000000ffff100224 */ /* 0x000fe400078e020b */
[----:B------:R-:W-:Y:S01]  /*1520*/  FMUL R12, R17, R17 ;  /* 0x00000011110c7220 */ /* 0x000fe20000400000 */
[----:B------:R-:W-:Y:S01]  /*1530*/  FSETP.GEU.AND P0, PT, R14, 1, PT ;  /* 0x3f8000000e00780b */ /* 0x000fe20003f0e000 */
[----:B------:R-:W-:Y:S02]  /*1540*/  VIADD R11, R16, 0x1 ;  /* 0x00000001100b7836 */ /* 0x000fe40000000000 */
[----:B------:R-:W-:Y:S02]  /*1550*/  FFMA R12, R15, R15, R12 ;  /* 0x0000000f0f0c7223 */ /* 0x000fe4000000000c */
[----:B------:R-:W-:-:S03]  /*1560*/  @P1 IMAD.MOV R11, RZ, RZ, R16 ;  /* 0x000000ffff0b1224 */ /* 0x000fc600078e0210 */
[----:B------:R-:W-:Y:S01]  /*1570*/  FSETP.GEU.AND P1, PT, R12, 1, PT ;  /* 0x3f8000000c00780b */ /* 0x000fe20003f2e000 */
[----:B------:R-:W-:-:S04]  /*1580*/  VIADD R12, R11, 0x1 ;  /* 0x000000010b0c7836 */ /* 0x000fc80000000000 */
[----:B------:R-:W-:-:S04]  /*1590*/  @P0 IMAD.MOV R12, RZ, RZ, R11 ;  /* 0x000000ffff0c0224 */ /* 0x000fc800078e020b */
[----:B------:R-:W-:-:S04]  /*15a0*/  VIADD R11, R12, 0x1 ;  /* 0x000000010c0b7836 */ /* 0x000fc80000000000 */
[----:B------:R-:W-:Y:S01]  /*15b0*/  @P1 IMAD.MOV R11, RZ, RZ, R12 ;  /* 0x000000ffff0b1224 */ /* 0x000fe200078e020c */
[----:B------:R-:W-:Y:S06]  /*15c0*/  BRA.U UP0, `(.L_x_8) ;  /* 0xfffffff9007c7547 */ /* 0x000fec000b83ffff */
[----:B------:R-:W1:Y:S01]  /*15d0*/  LDCU.64 UR4, c[0x0][0x380] ;  /* 0x00007000ff0477ac */ /* 0x000e620008000a00 */
[----:B------:R-:W-:Y:S01]  /*15e0*/  I2FP.F32.U32 R11, R11 ;  /* 0x0000000b000b7245 */ /* 0x000fe20000201000 */
[----:B------:R-:W-:Y:S01]  /*15f0*/  VIADD R6, R6, 0x32732c18 ;  /* 0x32732c1806067836 */ /* 0x000fe20000000000 */
[----:B------:R-:W-:Y:S03]  /*1600*/  STG.E.64 desc[UR6][R8.64+0x8], R4 ;  /* 0x0000080408007986 */ /* 0x000fe6000c101b06 */
[----:B------:R-:W-:Y:S01]  /*1610*/  FMUL R12, R11, 4 ;  /* 0x408000000b0c7820 */ /* 0x000fe20000400000 */
[----:B------:R-:W-:Y:S03]  /*1620*/  STG.E.64 desc[UR6][R8.64+0x10], R2 ;  /* 0x0000100208007986 */ /* 0x000fe6000c101b06 */
[----:B------:R-:W-:Y:S01]  /*1630*/  FMUL R13, R12, 0.00048828125 ;  /* 0x3a0000000c0d7820 */ /* 0x000fe20000400000 */
[----:B------:R-:W-:Y:S01]  /*1640*/  STG.E.64 desc[UR6][R8.64], R6 ;  /* 0x0000000608007986 */ /* 0x000fe2000c101b06 */
[----:B-1----:R-:W-:-:S04]  /*1650*/  LEA R10, P0, R0, UR4, 0x2 ;  /* 0x00000004000a7c11 */ /* 0x002fc8000f8010ff */
[----:B------:R-:W-:-:S05]  /*1660*/  LEA.HI.X R11, R0, UR5, RZ, 0x2, P0 ;  /* 0x00000005000b7c11 */ /* 0x000fca00080f14ff */
[----:B------:R-:W-:Y:S01]  /*1670*/  STG.E desc[UR6][R10.64], R13 ;  /* 0x0000000d0a007986 */ /* 0x000fe2000c101906 */
[----:B------:R-:W-:Y:S05]  /*1680*/  EXIT ;  /* 0x000000000000794d */ /* 0x000fea0003800000 */
.L_x_9:
[----:B------:R-:W-:-:S00]  /*1690*/  BRA `(.L_x_9) ;  /* 0xfffffffc00fc7947 */ /* 0x000fc0000383ffff */
[----:B------:R-:W-:-:S00]  /*16a0*/  NOP ;  /* 0x0000000000007918 */ /* 0x000fc00000000000 */
        /* <DEDUP_REMOVED lines=13> */
.L_x_10:


//--------------------- .nv.global.init           --------------------------
	.section	.nv.global.init,"aw",@progbits
	.align	4
.nv.global.init:
	.type		mrg32k3aM1SubSeq,@object
	.size		mrg32k3aM1SubSeq,(mrg32k3aM2SubSeq - mrg32k3aM1SubSeq)
mrg32k3aM1SubSeq:
        /*0000*/ 	.byte	0x0b, 0xcc, 0xee, 0x04, 0x73, 0x29, 0x8b, 0x6f, 0xf6, 0x53, 0x03, 0xf6, 0x23, 0xf6, 0xea, 0xda
        /* <DEDUP_REMOVED lines=125> */
	.type		mrg32k3aM2SubSeq,@object
	.size		mrg32k3aM2SubSeq,(mrg32k3aM1 - mrg32k3aM2SubSeq)
mrg32k3aM2SubSeq:
        /* <DEDUP_REMOVED lines=126> */
	.type		mrg32k3aM1,@object
	.size		mrg32k3aM1,(mrg32k3aM1Seq - mrg32k3aM1)
mrg32k3aM1:
        /* <DEDUP_REMOVED lines=144> */
	.type		mrg32k3aM1Seq,@object
	.size		mrg32k3aM1Seq,(mrg32k3aM2 - mrg32k3aM1Seq)
mrg32k3aM1Seq:
        /* <DEDUP_REMOVED lines=144> */
	.type		mrg32k3aM2,@object
	.size		mrg32k3aM2,(mrg32k3aM2Seq - mrg32k3aM2)
mrg32k3aM2:
        /* <DEDUP_REMOVED lines=144> */
	.type		mrg32k3aM2Seq,@object
	.size		mrg32k3aM2Seq,(precalc_xorwow_matrix - mrg32k3aM2Seq)
mrg32k3aM2Seq:
        /* <DEDUP_REMOVED lines=144> */
	.type		precalc_xorwow_matrix,@object
	.size		precalc_xorwow_matrix,(precalc_xorwow_offset_matrix - precalc_xorwow_matrix)
precalc_xorwow_matrix:
        /* <DEDUP_REMOVED lines=6400> */
	.type		precalc_xorwow_offset_matrix,@object
	.size		precalc_xorwow_offset_matrix,(.L_1 - precalc_xorwow_offset_matrix)
precalc_xorwow_offset_matrix:
        /* <DEDUP_REMOVED lines=6400> */
.L_1:


//--------------------- .nv.shared.reserved.0     --------------------------
	.section	.nv.shared.reserved.0,"aw",@nobits
	.weak		__nv_reservedSMEM_offset_0_alias
	.size		__nv_reservedSMEM_offset_0_alias, 0, 64
	.other		__nv_reservedSMEM_offset_0_alias,@"STO_CUDA_RESERVED_SHARED STV_DEFAULT"
__nv_reservedSMEM_offset_0_alias:
	.zero		0
	.zero		64


//--------------------- .nv.constant0._Z14gpuPiCalculatePfP17curandStateXORWOW --------------------------
	.section	.nv.constant0._Z14gpuPiCalculatePfP17curandStateXORWOW,"a",@progbits
	.sectionflags	@""
	.align	4
.nv.constant0._Z14gpuPiCalculatePfP17curandStateXORWOW:
	.zero		912


//--------------------- SYMBOLS --------------------------

	.type		.nv.reservedSmem.offset0,@object
	.size		.nv.reservedSmem.offset0,0x4
